	.target	sm_100a

	.elftype	@"ET_EXEC"


//--------------------- .note.nv.tkinfo           --------------------------
	.section	.note.nv.tkinfo,"",@"SHT_NOTE"
	.sectionflags	@"SHF_NOTE_NV_TKINFO"
	.tkinfo
        /*0018*/ 	.word	0x00000002
        /*0030*/ 	.string	""
        /*0030*/ 	.string	"ptxas"
        /*0030*/ 	.string	"Cuda compilation tools, release 13.0, V13.0.88"
        /*0030*/ 	.string	"Build cuda_13.0.r13.0/compiler.36424714_0"
        /*0030*/ 	.string	"-arch sm_100a -m 64 "



//--------------------- .note.nv.cuinfo           --------------------------
	.section	.note.nv.cuinfo,"",@"SHT_NOTE"
	.sectionflags	@"SHF_NOTE_NV_CUINFO"
        /*0018*/ 	.short	0x0002
        /*001a*/ 	.short	0x0064
        /*001c*/ 	.short	0x0082
	.zero		2


//--------------------- .nv.info                  --------------------------
	.section	.nv.info,"",@"SHT_CUDA_INFO"
	.align	4


	//----- nvinfo : EIATTR_REGCOUNT
	.align		4
        /*0000*/ 	.byte	0x04, 0x2f
        /*0002*/ 	.short	(.L_19 - .L_18)
	.align		4
.L_18:
        /*0004*/ 	.word	index@(_ZN7cutlass13device_kernelINS_4gemm6kernel13GemmUniversalIN4cute5tupleIJiiiiEEENS1_10collective13CollectiveMmaINS1_35MainloopSm100TmaUmmaWarpSpecializedILi3ELi2ELi4ENS5_IJNS4_1CILi2EEENSA_ILi1EEESC_EEEEENS5_IJNSA_ILi256EEENSA_ILi64EEENSA_ILi32EEEEEENS_12float_e5m2_tENS5_IJlSC_lEEESJ_SK_NS4_8TiledMMAINS4_8MMA_AtomIJNS4_10MMA_TraitsINS4_25SM100_MMA_F8F6F4_2x1SM_SSEJSJ_SJ_fSF_SG_NS4_17integral_constantINS4_4UMMA5MajorELSR_0EEESS_NSP_INSQ_7ScaleInELST_0EEESU_EEEEEENS4_6LayoutINS5_IJSC_SC_SC_EEENS5_IJNSA_ILi0EEESZ_SZ_EEEEENS5_IJNS4_10UnderscoreES12_S12_EEEEENS4_18SM100_TMA_2SM_LOADENS4_14ComposedLayoutINS4_7SwizzleILi1ELi4ELi3EEENS4_18smem_ptr_flag_bitsILi8EEENSX_INS5_IJNSA_ILi8EEESH_EEENS5_IJSH_SC_EEEEEEEvNS4_8identityES15_S1F_vS1G_EENS_8epilogue10collective18CollectiveEpilogueINS1I_23Sm100TmaWarpSpecializedILi1ELi1ELi64ELb0ELb0EEEJNS5_IJNSA_ILi128EEESG_SH_EEENS5_IJNSX_IS1N_SC_EENSX_ISG_SC_EEEEESJ_SK_SJ_SK_NS1I_6fusion15FusionCallbacksIS1M_NS1S_17LinearCombinationISJ_fSJ_fLNS_15FloatRoundStyleE2EEES1O_S1R_JEEENS4_5SM1004TMEM4LOAD26SM100_TMEM_LOAD_32dp32b64xENS4_13SM90_TMA_LOADENS16_INS17_ILi2ELi4ELi3EEES1A_NSX_INS5_IJS1B_SG_EEENS5_IJSG_SC_EEEEEEENS4_39AutoVectorizingCopyWithAssumedAlignmentILi128EEENS4_14SM90_TMA_STOREES27_S29_S29_EEEvvEEEEvNT_6ParamsE)
        /*0008*/ 	.word	0x000000c2


	//----- nvinfo : EIATTR_FRAME_SIZE
	.align		4
.L_19:
        /*000c*/ 	.byte	0x04, 0x11
        /*000e*/ 	.short	(.L_21 - .L_20)
	.align		4
.L_20:
        /*0010*/ 	.word	index@($__internal_2_$__cuda_sm10x_tcgen05_guardrail_trap_unallocated_columns_being_dealloced)
        /*0014*/ 	.word	0x00000000


	//----- nvinfo : EIATTR_FRAME_SIZE
	.align		4
.L_21:
        /*0018*/ 	.byte	0x04, 0x11
        /*001a*/ 	.short	(.L_23 - .L_22)
	.align		4
.L_22:
        /*001c*/ 	.word	index@($__internal_1_$__cuda_sm10x_tcgen05_guardrail_trap_phase_invalid_during_alloc)
        /*0020*/ 	.word	0x00000000


	//----- nvinfo : EIATTR_FRAME_SIZE
	.align		4
.L_23:
        /*0024*/ 	.byte	0x04, 0x11
        /*0026*/ 	.short	(.L_25 - .L_24)
	.align		4
.L_24:
        /*0028*/ 	.word	index@($__internal_0_$__cuda_sm10x_tcgen05_guardrail_trap_col_being_dealloced_not_returned_by_alloc)
        /*002c*/ 	.word	0x00000000


	//----- nvinfo : EIATTR_FRAME_SIZE
	.align		4
.L_25:
        /*0030*/ 	.byte	0x04, 0x11
        /*0032*/ 	.short	(.L_27 - .L_26)
	.align		4
.L_26:
        /*0034*/ 	.word	index@(_ZN7cutlass13device_kernelINS_4gemm6kernel13GemmUniversalIN4cute5tupleIJiiiiEEENS1_10collective13CollectiveMmaINS1_35MainloopSm100TmaUmmaWarpSpecializedILi3ELi2ELi4ENS5_IJNS4_1CILi2EEENSA_ILi1EEESC_EEEEENS5_IJNSA_ILi256EEENSA_ILi64EEENSA_ILi32EEEEEENS_12float_e5m2_tENS5_IJlSC_lEEESJ_SK_NS4_8TiledMMAINS4_8MMA_AtomIJNS4_10MMA_TraitsINS4_25SM100_MMA_F8F6F4_2x1SM_SSEJSJ_SJ_fSF_SG_NS4_17integral_constantINS4_4UMMA5MajorELSR_0EEESS_NSP_INSQ_7ScaleInELST_0EEESU_EEEEEENS4_6LayoutINS5_IJSC_SC_SC_EEENS5_IJNSA_ILi0EEESZ_SZ_EEEEENS5_IJNS4_10UnderscoreES12_S12_EEEEENS4_18SM100_TMA_2SM_LOADENS4_14ComposedLayoutINS4_7SwizzleILi1ELi4ELi3EEENS4_18smem_ptr_flag_bitsILi8EEENSX_INS5_IJNSA_ILi8EEESH_EEENS5_IJSH_SC_EEEEEEEvNS4_8identityES15_S1F_vS1G_EENS_8epilogue10collective18CollectiveEpilogueINS1I_23Sm100TmaWarpSpecializedILi1ELi1ELi64ELb0ELb0EEEJNS5_IJNSA_ILi128EEESG_SH_EEENS5_IJNSX_IS1N_SC_EENSX_ISG_SC_EEEEESJ_SK_SJ_SK_NS1I_6fusion15FusionCallbacksIS1M_NS1S_17LinearCombinationISJ_fSJ_fLNS_15FloatRoundStyleE2EEES1O_S1R_JEEENS4_5SM1004TMEM4LOAD26SM100_TMEM_LOAD_32dp32b64xENS4_13SM90_TMA_LOADENS16_INS17_ILi2ELi4ELi3EEES1A_NSX_INS5_IJS1B_SG_EEENS5_IJSG_SC_EEEEEEENS4_39AutoVectorizingCopyWithAssumedAlignmentILi128EEENS4_14SM90_TMA_STOREES27_S29_S29_EEEvvEEEEvNT_6ParamsE)
        /*0038*/ 	.word	0x00000000


	//----- nvinfo : EIATTR_MIN_STACK_SIZE
	.align		4
.L_27:
        /*003c*/ 	.byte	0x04, 0x12
        /*003e*/ 	.short	(.L_29 - .L_28)
	.align		4
.L_28:
        /*0040*/ 	.word	index@(_ZN7cutlass13device_kernelINS_4gemm6kernel13GemmUniversalIN4cute5tupleIJiiiiEEENS1_10collective13CollectiveMmaINS1_35MainloopSm100TmaUmmaWarpSpecializedILi3ELi2ELi4ENS5_IJNS4_1CILi2EEENSA_ILi1EEESC_EEEEENS5_IJNSA_ILi256EEENSA_ILi64EEENSA_ILi32EEEEEENS_12float_e5m2_tENS5_IJlSC_lEEESJ_SK_NS4_8TiledMMAINS4_8MMA_AtomIJNS4_10MMA_TraitsINS4_25SM100_MMA_F8F6F4_2x1SM_SSEJSJ_SJ_fSF_SG_NS4_17integral_constantINS4_4UMMA5MajorELSR_0EEESS_NSP_INSQ_7ScaleInELST_0EEESU_EEEEEENS4_6LayoutINS5_IJSC_SC_SC_EEENS5_IJNSA_ILi0EEESZ_SZ_EEEEENS5_IJNS4_10UnderscoreES12_S12_EEEEENS4_18SM100_TMA_2SM_LOADENS4_14ComposedLayoutINS4_7SwizzleILi1ELi4ELi3EEENS4_18smem_ptr_flag_bitsILi8EEENSX_INS5_IJNSA_ILi8EEESH_EEENS5_IJSH_SC_EEEEEEEvNS4_8identityES15_S1F_vS1G_EENS_8epilogue10collective18CollectiveEpilogueINS1I_23Sm100TmaWarpSpecializedILi1ELi1ELi64ELb0ELb0EEEJNS5_IJNSA_ILi128EEESG_SH_EEENS5_IJNSX_IS1N_SC_EENSX_ISG_SC_EEEEESJ_SK_SJ_SK_NS1I_6fusion15FusionCallbacksIS1M_NS1S_17LinearCombinationISJ_fSJ_fLNS_15FloatRoundStyleE2EEES1O_S1R_JEEENS4_5SM1004TMEM4LOAD26SM100_TMEM_LOAD_32dp32b64xENS4_13SM90_TMA_LOADENS16_INS17_ILi2ELi4ELi3EEES1A_NSX_INS5_IJS1B_SG_EEENS5_IJSG_SC_EEEEEEENS4_39AutoVectorizingCopyWithAssumedAlignmentILi128EEENS4_14SM90_TMA_STOREES27_S29_S29_EEEvvEEEEvNT_6ParamsE)
        /*0044*/ 	.word	0x00000000
.L_29:


//--------------------- .nv.compat                --------------------------
	.section	.nv.compat,"",@"SHT_CUDA_COMPAT_INFO"
	.align	4
        /*0000*/ 	.byte	0x02, 0x09, 0x01, 0x00, 0x02, 0x02, 0x02, 0x00, 0x02, 0x05, 0x05, 0x00, 0x03, 0x07, 0x01, 0x01
        /*0010*/ 	.byte	0x02, 0x03, 0x01, 0x00, 0x02, 0x06, 0x01, 0x00, 0x04, 0x0b, 0x08, 0x00, 0x09, 0x00, 0x00, 0x00
        /*0020*/ 	.byte	0x00, 0x00, 0x00, 0x00


//--------------------- .nv.info._ZN7cutlass13device_kernelINS_4gemm6kernel13GemmUniversalIN4cute5tupleIJiiiiEEENS1_10collective13CollectiveMmaINS1_35MainloopSm100TmaUmmaWarpSpecializedILi3ELi2ELi4ENS5_IJNS4_1CILi2EEENSA_ILi1EEESC_EEEEENS5_IJNSA_ILi256EEENSA_ILi64EEENSA_ILi32EEEEEENS_12float_e5m2_tENS5_IJlSC_lEEESJ_SK_NS4_8TiledMMAINS4_8MMA_AtomIJNS4_10MMA_TraitsINS4_25SM100_MMA_F8F6F4_2x1SM_SSEJSJ_SJ_fSF_SG_NS4_17integral_constantINS4_4UMMA5MajorELSR_0EEESS_NSP_INSQ_7ScaleInELST_0EEESU_EEEEEENS4_6LayoutINS5_IJSC_SC_SC_EEENS5_IJNSA_ILi0EEESZ_SZ_EEEEENS5_IJNS4_10UnderscoreES12_S12_EEEEENS4_18SM100_TMA_2SM_LOADENS4_14ComposedLayoutINS4_7SwizzleILi1ELi4ELi3EEENS4_18smem_ptr_flag_bitsILi8EEENSX_INS5_IJNSA_ILi8EEESH_EEENS5_IJSH_SC_EEEEEEEvNS4_8identityES15_S1F_vS1G_EENS_8epilogue10collective18CollectiveEpilogueINS1I_23Sm100TmaWarpSpecializedILi1ELi1ELi64ELb0ELb0EEEJNS5_IJNSA_ILi128EEESG_SH_EEENS5_IJNSX_IS1N_SC_EENSX_ISG_SC_EEEEESJ_SK_SJ_SK_NS1I_6fusion15FusionCallbacksIS1M_NS1S_17LinearCombinationISJ_fSJ_fLNS_15FloatRoundStyleE2EEES1O_S1R_JEEENS4_5SM1004TMEM4LOAD26SM100_TMEM_LOAD_32dp32b64xENS4_13SM90_TMA_LOADENS16_INS17_ILi2ELi4ELi3EEES1A_NSX_INS5_IJS1B_SG_EEENS5_IJSG_SC_EEEEEEENS4_39AutoVectorizingCopyWithAssumedAlignmentILi128EEENS4_14SM90_TMA_STOREES27_S29_S29_EEEvvEEEEvNT_6ParamsE --------------------------
	.section	.nv.info._ZN7cutlass13device_kernelINS_4gemm6kernel13GemmUniversalIN4cute5tupleIJiiiiEEENS1_10collective13CollectiveMmaINS1_35MainloopSm100TmaUmmaWarpSpecializedILi3ELi2ELi4ENS5_IJNS4_1CILi2EEENSA_ILi1EEESC_EEEEENS5_IJNSA_ILi256EEENSA_ILi64EEENSA_ILi32EEEEEENS_12float_e5m2_tENS5_IJlSC_lEEESJ_SK_NS4_8TiledMMAINS4_8MMA_AtomIJNS4_10MMA_TraitsINS4_25SM100_MMA_F8F6F4_2x1SM_SSEJSJ_SJ_fSF_SG_NS4_17integral_constantINS4_4UMMA5MajorELSR_0EEESS_NSP_INSQ_7ScaleInELST_0EEESU_EEEEEENS4_6LayoutINS5_IJSC_SC_SC_EEENS5_IJNSA_ILi0EEESZ_SZ_EEEEENS5_IJNS4_10UnderscoreES12_S12_EEEEENS4_18SM100_TMA_2SM_LOADENS4_14ComposedLayoutINS4_7SwizzleILi1ELi4ELi3EEENS4_18smem_ptr_flag_bitsILi8EEENSX_INS5_IJNSA_ILi8EEESH_EEENS5_IJSH_SC_EEEEEEEvNS4_8identityES15_S1F_vS1G_EENS_8epilogue10collective18CollectiveEpilogueINS1I_23Sm100TmaWarpSpecializedILi1ELi1ELi64ELb0ELb0EEEJNS5_IJNSA_ILi128EEESG_SH_EEENS5_IJNSX_IS1N_SC_EENSX_ISG_SC_EEEEESJ_SK_SJ_SK_NS1I_6fusion15FusionCallbacksIS1M_NS1S_17LinearCombinationISJ_fSJ_fLNS_15FloatRoundStyleE2EEES1O_S1R_JEEENS4_5SM1004TMEM4LOAD26SM100_TMEM_LOAD_32dp32b64xENS4_13SM90_TMA_LOADENS16_INS17_ILi2ELi4ELi3EEES1A_NSX_INS5_IJS1B_SG_EEENS5_IJSG_SC_EEEEEEENS4_39AutoVectorizingCopyWithAssumedAlignmentILi128EEENS4_14SM90_TMA_STOREES27_S29_S29_EEEvvEEEEvNT_6ParamsE,"",@"SHT_CUDA_INFO"
	.sectionflags	@""
	.align	4


	//----- nvinfo : EIATTR_CUDA_API_VERSION
	.align		4
        /*0000*/ 	.byte	0x04, 0x37
        /*0002*/ 	.short	(.L_31 - .L_30)
.L_30:
        /*0004*/ 	.word	0x00000082


	//----- nvinfo : EIATTR_KPARAM_INFO
	.align		4
.L_31:
        /*0008*/ 	.byte	0x04, 0x17
        /*000a*/ 	.short	(.L_33 - .L_32)
.L_32:
        /*000c*/ 	.word	0x00000000
        /*0010*/ 	.short	0x0000
        /*0012*/ 	.short	0x0000
        /*0014*/ 	.byte	0x00, 0xf0, 0x01, 0x20


	//----- nvinfo : EIATTR_AT_ENTRY_FRAGMENTS
	.align		4
.L_33:
        /*0018*/ 	.byte	0x04, 0x4f
        /*001a*/ 	.short	(.L_35 - .L_34)


	//   ....[0]....
.L_34:
        /*001c*/ 	.word	0x00000007


	//----- nvinfo : EIATTR_RESERVED_SMEM_USED
	.align		4
.L_35:
        /*0020*/ 	.byte	0x01, 0x41
	.zero		2


	//----- nvinfo : EIATTR_SPARSE_MMA_MASK
	.align		4
        /*0024*/ 	.byte	0x03, 0x50
        /*0026*/ 	.short	0x0000


	//----- nvinfo : EIATTR_TCGEN05_2CTA_USED
	.align		4
        /*0028*/ 	.byte	0x01, 0x52
	.zero		2


	//----- nvinfo : EIATTR_MAXREG_COUNT
	.align		4
        /*002c*/ 	.byte	0x03, 0x1b
        /*002e*/ 	.short	0x00ff


	//----- nvinfo : EIATTR_NUM_BARRIERS
	.align		4
        /*0030*/ 	.byte	0x02, 0x4c
        /*0032*/ 	.byte	0x07
	.zero		1


	//----- nvinfo : EIATTR_EXTERNS
	.align		4
        /*0034*/ 	.byte	0x04, 0x0f
        /*0036*/ 	.short	(.L_37 - .L_36)


	//   ....[0]....
	.align		4
.L_36:
        /*0038*/ 	.word	index@(__assertfail)


	//----- nvinfo : EIATTR_MERCURY_ISA_VERSION
	.align		4
.L_37:
        /*003c*/ 	.byte	0x03, 0x5f
        /*003e*/ 	.short	0x0101


	//----- nvinfo : EIATTR_INT_WARP_WIDE_INSTR_OFFSETS
	.align		4
        /*0040*/ 	.byte	0x04, 0x31
        /*0042*/ 	.short	(.L_39 - .L_38)


	//   ....[0]....
.L_38:
        /*0044*/ 	.word	0x00000c90


	//   ....[1]....
        /*0048*/ 	.word	0x00000d30


	//   ....[2]....
        /*004c*/ 	.word	0x00002090


	//   ....[3]....
        /*0050*/ 	.word	0x00003d90


	//   ....[4]....
        /*0054*/ 	.word	0x00003db0


	//   ....[5]....
        /*0058*/ 	.word	0x00003de0


	//   ....[6]....
        /*005c*/ 	.word	0x000047f0


	//   ....[7]....
        /*0060*/ 	.word	0x00004910


	//----- nvinfo : EIATTR_COOP_GROUP_MASK_REGIDS
	.align		4
.L_39:
        /*0064*/ 	.byte	0x04, 0x29
        /*0066*/ 	.short	(.L_41 - .L_40)


	//   ....[0]....
.L_40:
        /*0068*/ 	.word	0xffffffff


	//   ....[1]....
        /*006c*/ 	.word	0xffffffff


	//   ....[2]....
        /*0070*/ 	.word	0xffffffff


	//   ....[3]....
        /*0074*/ 	.word	0xffffffff


	//   ....[4]....
        /*0078*/ 	.word	0xffffffff


	//   ....[5]....
        /*007c*/ 	.word	0xffffffff


	//   ....[6]....
        /*0080*/ 	.word	0xffffffff


	//   ....[7]....
        /*0084*/ 	.word	0xffffffff


	//   ....[8]....
        /*0088*/ 	.word	0xffffffff


	//   ....[9]....
        /*008c*/ 	.word	0xffffffff


	//   ....[10]....
        /*0090*/ 	.word	0xffffffff


	//   ....[11]....
        /*0094*/ 	.word	0xffffffff


	//   ....[12]....
        /*0098*/ 	.word	0xffffffff


	//   ....[13]....
        /*009c*/ 	.word	0xffffffff


	//----- nvinfo : EIATTR_COOP_GROUP_INSTR_OFFSETS
	.align		4
.L_41:
        /*00a0*/ 	.byte	0x04, 0x28
        /*00a2*/ 	.short	(.L_43 - .L_42)


	//   ....[0]....
.L_42:
        /*00a4*/ 	.word	0x000000c0


	//   ....[1]....
        /*00a8*/ 	.word	0x00000500


	//   ....[2]....
        /*00ac*/ 	.word	0x00000660


	//   ....[3]....
        /*00b0*/ 	.word	0x00000790


	//   ....[4]....
        /*00b4*/ 	.word	0x00000880


	//   ....[5]....
        /*00b8*/ 	.word	0x000009e0


	//   ....[6]....
        /*00bc*/ 	.word	0x00000b70


	//   ....[7]....
        /*00c0*/ 	.word	0x00000db0


	//   ....[8]....
        /*00c4*/ 	.word	0x00001f70


	//   ....[9]....
        /*00c8*/ 	.word	0x00002cc0


	//   ....[10]....
        /*00cc*/ 	.word	0x00003190


	//   ....[11]....
        /*00d0*/ 	.word	0x000031c0


	//   ....[12]....
        /*00d4*/ 	.word	0x00003c90


	//   ....[13]....
        /*00d8*/ 	.word	0x00003ea0


	//----- nvinfo : EIATTR_VRC_CTA_INIT_COUNT
	.align		4
.L_43:
        /*00dc*/ 	.byte	0x02, 0x4a
        /*00de*/ 	.byte	0x80
	.zero		1


	//----- nvinfo : EIATTR_SYSCALL_OFFSETS
	.align		4
        /*00e0*/ 	.byte	0x04, 0x46
        /*00e2*/ 	.short	(.L_45 - .L_44)


	//   ....[0]....
.L_44:
        /*00e4*/ 	.word	0x000052d0


	//   ....[1]....
        /*00e8*/ 	.word	0x00005410


	//   ....[2]....
        /*00ec*/ 	.word	0x00005bb0


	//----- nvinfo : EIATTR_MBARRIER_INSTR_OFFSETS
	.align		4
.L_45:
        /*00f0*/ 	.byte	0x04, 0x39
        /*00f2*/ 	.short	(.L_47 - .L_46)


	//   ....[0]....
.L_46:
        /*00f4*/ 	.word	0x000005f0
        /*00f8*/ 	.word	0x000000ff
        /*00fc*/ 	.word	0x00000000
        /*0100*/ 	.short	0x0100
        /*0102*/ 	.byte	0x08
	.zero		1


	//   ....[1]....
        /*0104*/ 	.word	0x00000600
        /*0108*/ 	.word	0x000000ff
        /*010c*/ 	.word	0x00000018
        /*0110*/ 	.short	0x0100
        /*0112*/ 	.byte	0x08
	.zero		1


	//   ....[2]....
        /*0114*/ 	.word	0x00000610
        /*0118*/ 	.word	0x000000ff
        /*011c*/ 	.word	0x00000008
        /*0120*/ 	.short	0x0100
        /*0122*/ 	.byte	0x08
	.zero		1


	//   ....[3]....
        /*0124*/ 	.word	0x00000620
        /*0128*/ 	.word	0x000000ff
        /*012c*/ 	.word	0x00000020
        /*0130*/ 	.short	0x0100
        /*0132*/ 	.byte	0x08
	.zero		1


	//   ....[4]....
        /*0134*/ 	.word	0x00000630
        /*0138*/ 	.word	0x000000ff
        /*013c*/ 	.word	0x00000010
        /*0140*/ 	.short	0x0100
        /*0142*/ 	.byte	0x08
	.zero		1


	//   ....[5]....
        /*0144*/ 	.word	0x00000640
        /*0148*/ 	.word	0x000000ff
        /*014c*/ 	.word	0x00000028
        /*0150*/ 	.short	0x0100
        /*0152*/ 	.byte	0x08
	.zero		1


	//   ....[6]....
        /*0154*/ 	.word	0x00000760
        /*0158*/ 	.word	0x000000ff
        /*015c*/ 	.word	0x00000030
        /*0160*/ 	.short	0x0100
        /*0162*/ 	.byte	0x09
	.zero		1


	//   ....[7]....
        /*0164*/ 	.word	0x00000770
        /*0168*/ 	.word	0x000000ff
        /*016c*/ 	.word	0x00000038
        /*0170*/ 	.short	0x0100
        /*0172*/ 	.byte	0x09
	.zero		1


	//   ....[8]....
        /*0174*/ 	.word	0x00000850
        /*0178*/ 	.word	0x000000ff
        /*017c*/ 	.word	0x00000040
        /*0180*/ 	.short	0x0100
        /*0182*/ 	.byte	0x08
	.zero		1


	//   ....[9]....
        /*0184*/ 	.word	0x00000860
        /*0188*/ 	.word	0x000000ff
        /*018c*/ 	.word	0x00000048
        /*0190*/ 	.short	0x0100
        /*0192*/ 	.byte	0x08
	.zero		1


	//   ....[10]....
        /*0194*/ 	.word	0x00000990
        /*0198*/ 	.word	0x000000ff
        /*019c*/ 	.word	0x00000050
        /*01a0*/ 	.short	0x0100
        /*01a2*/ 	.byte	0x08
	.zero		1


	//   ....[11]....
        /*01a4*/ 	.word	0x000009a0
        /*01a8*/ 	.word	0x000000ff
        /*01ac*/ 	.word	0x00000060
        /*01b0*/ 	.short	0x0100
        /*01b2*/ 	.byte	0x08
	.zero		1


	//   ....[12]....
        /*01b4*/ 	.word	0x000009b0
        /*01b8*/ 	.word	0x000000ff
        /*01bc*/ 	.word	0x00000058
        /*01c0*/ 	.short	0x0100
        /*01c2*/ 	.byte	0x08
	.zero		1


	//   ....[13]....
        /*01c4*/ 	.word	0x000009c0
        /*01c8*/ 	.word	0x000000ff
        /*01cc*/ 	.word	0x00000068
        /*01d0*/ 	.short	0x0100
        /*01d2*/ 	.byte	0x08
	.zero		1


	//   ....[14]....
        /*01d4*/ 	.word	0x00000ae0
        /*01d8*/ 	.word	0x000000ff
        /*01dc*/ 	.word	0x00000070
        /*01e0*/ 	.short	0x0100
        /*01e2*/ 	.byte	0x09
	.zero		1


	//   ....[15]....
        /*01e4*/ 	.word	0x00000af0
        /*01e8*/ 	.word	0x000000ff
        /*01ec*/ 	.word	0x00000090
        /*01f0*/ 	.short	0x0100
        /*01f2*/ 	.byte	0x09
	.zero		1


	//   ....[16]....
        /*01f4*/ 	.word	0x00000b00
        /*01f8*/ 	.word	0x000000ff
        /*01fc*/ 	.word	0x00000078
        /*0200*/ 	.short	0x0100
        /*0202*/ 	.byte	0x09
	.zero		1


	//   ....[17]....
        /*0204*/ 	.word	0x00000b10
        /*0208*/ 	.word	0x000000ff
        /*020c*/ 	.word	0x00000098
        /*0210*/ 	.short	0x0100
        /*0212*/ 	.byte	0x09
	.zero		1


	//   ....[18]....
        /*0214*/ 	.word	0x00000b20
        /*0218*/ 	.word	0x000000ff
        /*021c*/ 	.word	0x00000080
        /*0220*/ 	.short	0x0100
        /*0222*/ 	.byte	0x09
	.zero		1


	//   ....[19]....
        /*0224*/ 	.word	0x00000b30
        /*0228*/ 	.word	0x000000ff
        /*022c*/ 	.word	0x000000a0
        /*0230*/ 	.short	0x0100
        /*0232*/ 	.byte	0x09
	.zero		1


	//   ....[20]....
        /*0234*/ 	.word	0x00000b40
        /*0238*/ 	.word	0x000000ff
        /*023c*/ 	.word	0x00000088
        /*0240*/ 	.short	0x0100
        /*0242*/ 	.byte	0x09
	.zero		1


	//   ....[21]....
        /*0244*/ 	.word	0x00000b50
        /*0248*/ 	.word	0x000000ff
        /*024c*/ 	.word	0x000000a8
        /*0250*/ 	.short	0x0100
        /*0252*/ 	.byte	0x09
	.zero		1


	//   ....[22]....
        /*0254*/ 	.word	0x00000c40
        /*0258*/ 	.word	0x000000ff
        /*025c*/ 	.word	0x000000b0
        /*0260*/ 	.short	0x0100
        /*0262*/ 	.byte	0x08
	.zero		1


	//   ....[23]....
        /*0264*/ 	.word	0x00000c50
        /*0268*/ 	.word	0x000000ff
        /*026c*/ 	.word	0x000000c0
        /*0270*/ 	.short	0x0100
        /*0272*/ 	.byte	0x08
	.zero		1


	//   ....[24]....
        /*0274*/ 	.word	0x00000c60
        /*0278*/ 	.word	0x000000ff
        /*027c*/ 	.word	0x000000b8
        /*0280*/ 	.short	0x0100
        /*0282*/ 	.byte	0x08
	.zero		1


	//   ....[25]....
        /*0284*/ 	.word	0x00000c70
        /*0288*/ 	.word	0x000000ff
        /*028c*/ 	.word	0x000000c8
        /*0290*/ 	.short	0x0100
        /*0292*/ 	.byte	0x08
	.zero		1


	//   ....[26]....
        /*0294*/ 	.word	0x00000d60
        /*0298*/ 	.word	0x000000ff
        /*029c*/ 	.word	0x000000d0
        /*02a0*/ 	.short	0x0100
        /*02a2*/ 	.byte	0x06
	.zero		1


	//   ....[27]....
        /*02a4*/ 	.word	0x00001770
        /*02a8*/ 	.word	0x00000003
        /*02ac*/ 	.word	0x000000c0
        /*02b0*/ 	.short	0x010a
        /*02b2*/ 	.byte	0xff
	.zero		1


	//   ....[28]....
        /*02b4*/ 	.word	0x000017a0
        /*02b8*/ 	.word	0x00000003
        /*02bc*/ 	.word	0x000000b0
        /*02c0*/ 	.short	0x0101
        /*02c2*/ 	.byte	0xff
	.zero		1


	//   ....[29]....
        /*02c4*/ 	.word	0x000018a0
        /*02c8*/ 	.word	0x000000ff
        /*02cc*/ 	.word	0x00000018
        /*02d0*/ 	.short	0x010a
        /*02d2*/ 	.byte	0x08
	.zero		1


	//   ....[30]....
        /*02d4*/ 	.word	0x00001970
        /*02d8*/ 	.word	0x000000ff
        /*02dc*/ 	.word	0x00000018
        /*02e0*/ 	.short	0x010a
        /*02e2*/ 	.byte	0x21
	.zero		1


	//   ....[31]....
        /*02e4*/ 	.word	0x00001b20
        /*02e8*/ 	.word	0x000000ff
        /*02ec*/ 	.word	0x00000018
        /*02f0*/ 	.short	0x010a
        /*02f2*/ 	.byte	0x08
	.zero		1


	//   ....[32]....
        /*02f4*/ 	.word	0x00001c20
        /*02f8*/ 	.word	0x000000ff
        /*02fc*/ 	.word	0x00000048
        /*0300*/ 	.short	0x0101
        /*0302*/ 	.byte	0x04
	.zero		1


	//   ....[33]....
        /*0304*/ 	.word	0x00001c40
        /*0308*/ 	.word	0x000000ff
        /*030c*/ 	.word	0x00000018
        /*0310*/ 	.short	0x010a
        /*0312*/ 	.byte	0x08
	.zero		1


	//   ....[34]....
        /*0314*/ 	.word	0x00001cc0
        /*0318*/ 	.word	0x000000ff
        /*031c*/ 	.word	0x00000018
        /*0320*/ 	.short	0x010a
        /*0322*/ 	.byte	0x11
	.zero		1


	//   ....[35]....
        /*0324*/ 	.word	0x00001e50
        /*0328*/ 	.word	0x000000ff
        /*032c*/ 	.word	0x00000018
        /*0330*/ 	.short	0x010a
        /*0332*/ 	.byte	0x08
	.zero		1


	//   ....[36]....
        /*0334*/ 	.word	0x00001fa0
        /*0338*/ 	.word	0x00000002
        /*033c*/ 	.word	0x00000050
        /*0340*/ 	.short	0x010a
        /*0342*/ 	.byte	0xff
	.zero		1


	//   ....[37]....
        /*0344*/ 	.word	0x00002060
        /*0348*/ 	.word	0x00000002
        /*034c*/ 	.word	0x00000000
        /*0350*/ 	.short	0x0101
        /*0352*/ 	.byte	0xff
	.zero		1


	//   ....[38]....
        /*0354*/ 	.word	0x000025c0
        /*0358*/ 	.word	0x000000ff
        /*035c*/ 	.word	0x00000000
        /*0360*/ 	.short	0x010a
        /*0362*/ 	.byte	0x05
	.zero		1


	//   ....[39]....
        /*0364*/ 	.word	0x00002650
        /*0368*/ 	.word	0x000000ff
        /*036c*/ 	.word	0x00000000
        /*0370*/ 	.short	0x010a
        /*0372*/ 	.byte	0x05
	.zero		1


	//   ....[40]....
        /*0374*/ 	.word	0x000026f0
        /*0378*/ 	.word	0x00000000
        /*037c*/ 	.word	0x00000000
        /*0380*/ 	.short	0x010a
        /*0382*/ 	.byte	0xff
	.zero		1


	//   ....[41]....
        /*0384*/ 	.word	0x00002820
        /*0388*/ 	.word	0x00000000
        /*038c*/ 	.word	0x000000b0
        /*0390*/ 	.short	0x010a
        /*0392*/ 	.byte	0xff
	.zero		1


	//   ....[42]....
        /*0394*/ 	.word	0x00002890
        /*0398*/ 	.word	0x00000004
        /*039c*/ 	.word	0x00000000
        /*03a0*/ 	.short	0x0101
        /*03a2*/ 	.byte	0xff
	.zero		1


	//   ....[43]....
        /*03a4*/ 	.word	0x000028b0
        /*03a8*/ 	.word	0x000000ff
        /*03ac*/ 	.word	0x00000060
        /*03b0*/ 	.short	0x010a
        /*03b2*/ 	.byte	0x05
	.zero		1


	//   ....[44]....
        /*03b4*/ 	.word	0x000029d0
        /*03b8*/ 	.word	0x00000000
        /*03bc*/ 	.word	0x00000050
        /*03c0*/ 	.short	0x010a
        /*03c2*/ 	.byte	0xff
	.zero		1


	//   ....[45]....
        /*03c4*/ 	.word	0x00002ad0
        /*03c8*/ 	.word	0x00000000
        /*03cc*/ 	.word	0x00000000
        /*03d0*/ 	.short	0x0101
        /*03d2*/ 	.byte	0xff
	.zero		1


	//   ....[46]....
        /*03d4*/ 	.word	0x00002b60
        /*03d8*/ 	.word	0x000000ff
        /*03dc*/ 	.word	0x00000060
        /*03e0*/ 	.short	0x0106
        /*03e2*/ 	.byte	0x05
	.zero		1


	//   ....[47]....
        /*03e4*/ 	.word	0x00002b80
        /*03e8*/ 	.word	0x000000ff
        /*03ec*/ 	.word	0x00000060
        /*03f0*/ 	.short	0x010a
        /*03f2*/ 	.byte	0x05
	.zero		1


	//   ....[48]....
        /*03f4*/ 	.word	0x00002c10
        /*03f8*/ 	.word	0x000000ff
        /*03fc*/ 	.word	0x00000060
        /*0400*/ 	.short	0x0106
        /*0402*/ 	.byte	0x04
	.zero		1


	//   ....[49]....
        /*0404*/ 	.word	0x00002c50
        /*0408*/ 	.word	0x00000000
        /*040c*/ 	.word	0x00000060
        /*0410*/ 	.short	0x010a
        /*0412*/ 	.byte	0xff
	.zero		1


	//   ....[50]....
        /*0414*/ 	.word	0x00002e90
        /*0418*/ 	.word	0x000000ff
        /*041c*/ 	.word	0x00000008
        /*0420*/ 	.short	0x010a
        /*0422*/ 	.byte	0x06
	.zero		1


	//   ....[51]....
        /*0424*/ 	.word	0x00002eb0
        /*0428*/ 	.word	0x000000ff
        /*042c*/ 	.word	0x00000008
        /*0430*/ 	.short	0x010a
        /*0432*/ 	.byte	0x06
	.zero		1


	//   ....[52]....
        /*0434*/ 	.word	0x00003040
        /*0438*/ 	.word	0x000000ff
        /*043c*/ 	.word	0x00000008
        /*0440*/ 	.short	0x010a
        /*0442*/ 	.byte	0x06
	.zero		1


	//   ....[53]....
        /*0444*/ 	.word	0x00003060
        /*0448*/ 	.word	0x000000ff
        /*044c*/ 	.word	0x00000008
        /*0450*/ 	.short	0x010a
        /*0452*/ 	.byte	0x06
	.zero		1


	//   ....[54]....
        /*0454*/ 	.word	0x00003120
        /*0458*/ 	.word	0x000000ff
        /*045c*/ 	.word	0x00000000
        /*0460*/ 	.short	0x0101
        /*0462*/ 	.byte	0x07
	.zero		1


	//   ....[55]....
        /*0464*/ 	.word	0x00003400
        /*0468*/ 	.word	0x00000000
        /*046c*/ 	.word	0x00000050
        /*0470*/ 	.short	0x010a
        /*0472*/ 	.byte	0xff
	.zero		1


	//   ....[56]....
        /*0474*/ 	.word	0x000034c0
        /*0478*/ 	.word	0x00000000
        /*047c*/ 	.word	0x00000000
        /*0480*/ 	.short	0x0101
        /*0482*/ 	.byte	0xff
	.zero		1


	//   ....[57]....
        /*0484*/ 	.word	0x00003570
        /*0488*/ 	.word	0x000000ff
        /*048c*/ 	.word	0x00000000
        /*0490*/ 	.short	0x010a
        /*0492*/ 	.byte	0x06
	.zero		1


	//   ....[58]....
        /*0494*/ 	.word	0x00003580
        /*0498*/ 	.word	0x000000ff
        /*049c*/ 	.word	0x00000090
        /*04a0*/ 	.short	0x010a
        /*04a2*/ 	.byte	0x0b
	.zero		1


	//   ....[59]....
        /*04a4*/ 	.word	0x00003640
        /*04a8*/ 	.word	0x000000ff
        /*04ac*/ 	.word	0x00000000
        /*04b0*/ 	.short	0x010a
        /*04b2*/ 	.byte	0x09
	.zero		1


	//   ....[60]....
        /*04b4*/ 	.word	0x00003780
        /*04b8*/ 	.word	0x000000ff
        /*04bc*/ 	.word	0x00000000
        /*04c0*/ 	.short	0x010a
        /*04c2*/ 	.byte	0x06
	.zero		1


	//   ....[61]....
        /*04c4*/ 	.word	0x00003980
        /*04c8*/ 	.word	0x000000ff
        /*04cc*/ 	.word	0x00000000
        /*04d0*/ 	.short	0x010a
        /*04d2*/ 	.byte	0x07
	.zero		1


	//   ....[62]....
        /*04d4*/ 	.word	0x00003a10
        /*04d8*/ 	.word	0x000000ff
        /*04dc*/ 	.word	0x00000000
        /*04e0*/ 	.short	0x010a
        /*04e2*/ 	.byte	0x07
	.zero		1


	//   ....[63]....
        /*04e4*/ 	.word	0x00003aa0
        /*04e8*/ 	.word	0x000000ff
        /*04ec*/ 	.word	0x00000000
        /*04f0*/ 	.short	0x010a
        /*04f2*/ 	.byte	0x07
	.zero		1


	//   ....[64]....
        /*04f4*/ 	.word	0x00003b40
        /*04f8*/ 	.word	0x00000000
        /*04fc*/ 	.word	0x00000000
        /*0500*/ 	.short	0x010a
        /*0502*/ 	.byte	0xff
	.zero		1


	//   ....[65]....
        /*0504*/ 	.word	0x00003b80
        /*0508*/ 	.word	0x00000000
        /*050c*/ 	.word	0x00000000
        /*0510*/ 	.short	0x010a
        /*0512*/ 	.byte	0xff
	.zero		1


	//   ....[66]....
        /*0514*/ 	.word	0x00003bf0
        /*0518*/ 	.word	0x000000ff
        /*051c*/ 	.word	0x00000000
        /*0520*/ 	.short	0x0101
        /*0522*/ 	.byte	0x05
	.zero		1


	//   ....[67]....
        /*0524*/ 	.word	0x00003c30
        /*0528*/ 	.word	0x000000ff
        /*052c*/ 	.word	0x000000d0
        /*0530*/ 	.short	0x010a
        /*0532*/ 	.byte	0x08
	.zero		1


	//   ....[68]....
        /*0534*/ 	.word	0x00003c80
        /*0538*/ 	.word	0x000000ff
        /*053c*/ 	.word	0x00000000
        /*0540*/ 	.short	0x0101
        /*0542*/ 	.byte	0x05
	.zero		1


	//   ....[69]....
        /*0544*/ 	.word	0x00004090
        /*0548*/ 	.word	0x00000000
        /*054c*/ 	.word	0x00000050
        /*0550*/ 	.short	0x010a
        /*0552*/ 	.byte	0xff
	.zero		1


	//   ....[70]....
        /*0554*/ 	.word	0x00004180
        /*0558*/ 	.word	0x00000000
        /*055c*/ 	.word	0x00000000
        /*0560*/ 	.short	0x0101
        /*0562*/ 	.byte	0xff
	.zero		1


	//   ....[71]....
        /*0564*/ 	.word	0x000044a0
        /*0568*/ 	.word	0x000000ff
        /*056c*/ 	.word	0x00000048
        /*0570*/ 	.short	0x010a
        /*0572*/ 	.byte	0x06
	.zero		1


	//   ....[72]....
        /*0574*/ 	.word	0x00004620
        /*0578*/ 	.word	0x000000ff
        /*057c*/ 	.word	0x00000038
        /*0580*/ 	.short	0x010a
        /*0582*/ 	.byte	0x06
	.zero		1


	//   ....[73]....
        /*0584*/ 	.word	0x00004950
        /*0588*/ 	.word	0x000000ff
        /*058c*/ 	.word	0x00000030
        /*0590*/ 	.short	0x010b
        /*0592*/ 	.byte	0x06
	.zero		1


	//   ....[74]....
        /*0594*/ 	.word	0x00004970
        /*0598*/ 	.word	0x000000ff
        /*059c*/ 	.word	0x00000000
        /*05a0*/ 	.short	0x0101
        /*05a2*/ 	.byte	0x25
	.zero		1


	//   ....[75]....
        /*05a4*/ 	.word	0x000049b0
        /*05a8*/ 	.word	0x00000000
        /*05ac*/ 	.word	0x00000038
        /*05b0*/ 	.short	0x010a
        /*05b2*/ 	.byte	0xff
	.zero		1


	//   ....[76]....
        /*05b4*/ 	.word	0x00004ce0
        /*05b8*/ 	.word	0x00000000
        /*05bc*/ 	.word	0x00000050
        /*05c0*/ 	.short	0x010a
        /*05c2*/ 	.byte	0xff
	.zero		1


	//   ....[77]....
        /*05c4*/ 	.word	0x00004df0
        /*05c8*/ 	.word	0x00000000
        /*05cc*/ 	.word	0x00000000
        /*05d0*/ 	.short	0x0101
        /*05d2*/ 	.byte	0xff
	.zero		1


	//   ....[78]....
        /*05d4*/ 	.word	0x00005790
        /*05d8*/ 	.word	0x000000ff
        /*05dc*/ 	.word	0x00000030
        /*05e0*/ 	.short	0x010a
        /*05e2*/ 	.byte	0x2b
	.zero		1


	//   ....[79]....
        /*05e4*/ 	.word	0x000057a0
        /*05e8*/ 	.word	0x000000b5
        /*05ec*/ 	.word	0x00000070
        /*05f0*/ 	.short	0x010a
        /*05f2*/ 	.byte	0xff
	.zero		1


	//   ....[80]....
        /*05f4*/ 	.word	0x00005930
        /*05f8*/ 	.word	0x000000ff
        /*05fc*/ 	.word	0x00000030
        /*0600*/ 	.short	0x010a
        /*0602*/ 	.byte	0x2b
	.zero		1


	//   ....[81]....
        /*0604*/ 	.word	0x00005a30
        /*0608*/ 	.word	0x000000ff
        /*060c*/ 	.word	0x00000000
        /*0610*/ 	.short	0x0101
        /*0612*/ 	.byte	0x04
	.zero		1


	//   ....[82]....
        /*0614*/ 	.word	0x00005a90
        /*0618*/ 	.word	0x000000b5
        /*061c*/ 	.word	0x00000070
        /*0620*/ 	.short	0x010a
        /*0622*/ 	.byte	0xff
	.zero		1


	//   ....[83]....
        /*0624*/ 	.word	0x00005d30
        /*0628*/ 	.word	0x000000b5
        /*062c*/ 	.word	0x00000000
        /*0630*/ 	.short	0x0101
        /*0632*/ 	.byte	0xff
	.zero		1


	//   ....[84]....
        /*0634*/ 	.word	0x00006ef0
        /*0638*/ 	.word	0x00000003
        /*063c*/ 	.word	0x000000c0
        /*0640*/ 	.short	0x010a
        /*0642*/ 	.byte	0xff
	.zero		1


	//   ....[85]....
        /*0644*/ 	.word	0x00006f50
        /*0648*/ 	.word	0x00000002
        /*064c*/ 	.word	0x00000018
        /*0650*/ 	.short	0x010a
        /*0652*/ 	.byte	0xff
	.zero		1


	//   ....[86]....
        /*0654*/ 	.word	0x00006fb0
        /*0658*/ 	.word	0x00000002
        /*065c*/ 	.word	0x00000018
        /*0660*/ 	.short	0x010a
        /*0662*/ 	.byte	0xff
	.zero		1


	//   ....[87]....
        /*0664*/ 	.word	0x00007000
        /*0668*/ 	.word	0x00000002
        /*066c*/ 	.word	0x00000050
        /*0670*/ 	.short	0x010a
        /*0672*/ 	.byte	0xff
	.zero		1


	//   ....[88]....
        /*0674*/ 	.word	0x00007060
        /*0678*/ 	.word	0x00000000
        /*067c*/ 	.word	0x00000000
        /*0680*/ 	.short	0x010a
        /*0682*/ 	.byte	0xff
	.zero		1


	//   ....[89]....
        /*0684*/ 	.word	0x000070c0
        /*0688*/ 	.word	0x00000000
        /*068c*/ 	.word	0x00000000
        /*0690*/ 	.short	0x010a
        /*0692*/ 	.byte	0xff
	.zero		1


	//   ....[90]....
        /*0694*/ 	.word	0x00007110
        /*0698*/ 	.word	0x00000000
        /*069c*/ 	.word	0x000000b0
        /*06a0*/ 	.short	0x010a
        /*06a2*/ 	.byte	0xff
	.zero		1


	//   ....[91]....
        /*06a4*/ 	.word	0x00007170
        /*06a8*/ 	.word	0x00000000
        /*06ac*/ 	.word	0x00000060
        /*06b0*/ 	.short	0x010a
        /*06b2*/ 	.byte	0xff
	.zero		1


	//   ....[92]....
        /*06b4*/ 	.word	0x000071c0
        /*06b8*/ 	.word	0x00000000
        /*06bc*/ 	.word	0x00000050
        /*06c0*/ 	.short	0x010a
        /*06c2*/ 	.byte	0xff
	.zero		1


	//   ....[93]....
        /*06c4*/ 	.word	0x00007220
        /*06c8*/ 	.word	0x00000000
        /*06cc*/ 	.word	0x00000060
        /*06d0*/ 	.short	0x010a
        /*06d2*/ 	.byte	0xff
	.zero		1


	//   ....[94]....
        /*06d4*/ 	.word	0x00007280
        /*06d8*/ 	.word	0x00000004
        /*06dc*/ 	.word	0x00000008
        /*06e0*/ 	.short	0x010a
        /*06e2*/ 	.byte	0xff
	.zero		1


	//   ....[95]....
        /*06e4*/ 	.word	0x00007360
        /*06e8*/ 	.word	0x00000002
        /*06ec*/ 	.word	0x00000008
        /*06f0*/ 	.short	0x010a
        /*06f2*/ 	.byte	0xff
	.zero		1


	//   ....[96]....
        /*06f4*/ 	.word	0x000073b0
        /*06f8*/ 	.word	0x00000000
        /*06fc*/ 	.word	0x00000050
        /*0700*/ 	.short	0x010a
        /*0702*/ 	.byte	0xff
	.zero		1


	//   ....[97]....
        /*0704*/ 	.word	0x00007410
        /*0708*/ 	.word	0x00000000
        /*070c*/ 	.word	0x00000090
        /*0710*/ 	.short	0x010a
        /*0712*/ 	.byte	0xff
	.zero		1


	//   ....[98]....
        /*0714*/ 	.word	0x00007470
        /*0718*/ 	.word	0x00000000
        /*071c*/ 	.word	0x00000000
        /*0720*/ 	.short	0x010a
        /*0722*/ 	.byte	0xff
	.zero		1


	//   ....[99]....
        /*0724*/ 	.word	0x000074d0
        /*0728*/ 	.word	0x00000000
        /*072c*/ 	.word	0x00000000
        /*0730*/ 	.short	0x010a
        /*0732*/ 	.byte	0xff
	.zero		1


	//   ....[100]....
        /*0734*/ 	.word	0x00007530
        /*0738*/ 	.word	0x00000000
        /*073c*/ 	.word	0x00000000
        /*0740*/ 	.short	0x010a
        /*0742*/ 	.byte	0xff
	.zero		1


	//   ....[101]....
        /*0744*/ 	.word	0x00007590
        /*0748*/ 	.word	0x00000000
        /*074c*/ 	.word	0x00000000
        /*0750*/ 	.short	0x010a
        /*0752*/ 	.byte	0xff
	.zero		1


	//   ....[102]....
        /*0754*/ 	.word	0x000075f0
        /*0758*/ 	.word	0x00000000
        /*075c*/ 	.word	0x000000d0
        /*0760*/ 	.short	0x010a
        /*0762*/ 	.byte	0xff
	.zero		1


	//   ....[103]....
        /*0764*/ 	.word	0x00007640
        /*0768*/ 	.word	0x00000000
        /*076c*/ 	.word	0x00000050
        /*0770*/ 	.short	0x010a
        /*0772*/ 	.byte	0xff
	.zero		1


	//   ....[104]....
        /*0774*/ 	.word	0x000076a0
        /*0778*/ 	.word	0x00000000
        /*077c*/ 	.word	0x00000048
        /*0780*/ 	.short	0x010a
        /*0782*/ 	.byte	0xff
	.zero		1


	//   ....[105]....
        /*0784*/ 	.word	0x00007700
        /*0788*/ 	.word	0x00000003
        /*078c*/ 	.word	0x00000038
        /*0790*/ 	.short	0x010a
        /*0792*/ 	.byte	0xff
	.zero		1


	//   ....[106]....
        /*0794*/ 	.word	0x00007750
        /*0798*/ 	.word	0x00000000
        /*079c*/ 	.word	0x00000050
        /*07a0*/ 	.short	0x010a
        /*07a2*/ 	.byte	0xff
	.zero		1


	//   ....[107]....
        /*07a4*/ 	.word	0x000077b0
        /*07a8*/ 	.word	0x00000000
        /*07ac*/ 	.word	0x00000030
        /*07b0*/ 	.short	0x010a
        /*07b2*/ 	.byte	0xff
	.zero		1


	//   ....[108]....
        /*07b4*/ 	.word	0x00007800
        /*07b8*/ 	.word	0x000000b5
        /*07bc*/ 	.word	0x00000070
        /*07c0*/ 	.short	0x010a
        /*07c2*/ 	.byte	0xff
	.zero		1


	//----- nvinfo : EIATTR_NUM_MBARRIERS
	.align		4
.L_47:
        /*07c4*/ 	.byte	0x03, 0x38
        /*07c6*/ 	.short	0x001b


	//----- nvinfo : EIATTR_EXIT_INSTR_OFFSETS
	.align		4
        /*07c8*/ 	.byte	0x04, 0x1c
        /*07ca*/ 	.short	(.L_49 - .L_48)


	//   ....[0]....
.L_48:
        /*07cc*/ 	.word	0x00002720


	//   ....[1]....
        /*07d0*/ 	.word	0x00002c20


	//   ....[2]....
        /*07d4*/ 	.word	0x00002c80


	//   ....[3]....
        /*07d8*/ 	.word	0x00003eb0


	//   ....[4]....
        /*07dc*/ 	.word	0x000049e0


	//   ....[5]....
        /*07e0*/ 	.word	0x00004a20


	//   ....[6]....
        /*07e4*/ 	.word	0x00006ee0


	//----- nvinfo : EIATTR_MAX_THREADS
	.align		4
.L_49:
        /*07e8*/ 	.byte	0x04, 0x05
        /*07ea*/ 	.short	(.L_51 - .L_50)
.L_50:
        /*07ec*/ 	.word	0x00000100
        /*07f0*/ 	.word	0x00000001
        /*07f4*/ 	.word	0x00000001


	//----- nvinfo : EIATTR_CRS_STACK_SIZE
	.align		4
.L_51:
        /*07f8*/ 	.byte	0x04, 0x1e
        /*07fa*/ 	.short	(.L_53 - .L_52)
.L_52:
        /*07fc*/ 	.word	0x00000000


	//----- nvinfo : EIATTR_CBANK_PARAM_SIZE
	.align		4
.L_53:
        /*0800*/ 	.byte	0x03, 0x19
        /*0802*/ 	.short	0x0800


	//----- nvinfo : EIATTR_PARAM_CBANK
	.align		4
        /*0804*/ 	.byte	0x04, 0x0a
        /*0806*/ 	.short	(.L_55 - .L_54)
	.align		4
.L_54:
        /*0808*/ 	.word	index@(.nv.constant0._ZN7cutlass13device_kernelINS_4gemm6kernel13GemmUniversalIN4cute5tupleIJiiiiEEENS1_10collective13CollectiveMmaINS1_35MainloopSm100TmaUmmaWarpSpecializedILi3ELi2ELi4ENS5_IJNS4_1CILi2EEENSA_ILi1EEESC_EEEEENS5_IJNSA_ILi256EEENSA_ILi64EEENSA_ILi32EEEEEENS_12float_e5m2_tENS5_IJlSC_lEEESJ_SK_NS4_8TiledMMAINS4_8MMA_AtomIJNS4_10MMA_TraitsINS4_25SM100_MMA_F8F6F4_2x1SM_SSEJSJ_SJ_fSF_SG_NS4_17integral_constantINS4_4UMMA5MajorELSR_0EEESS_NSP_INSQ_7ScaleInELST_0EEESU_EEEEEENS4_6LayoutINS5_IJSC_SC_SC_EEENS5_IJNSA_ILi0EEESZ_SZ_EEEEENS5_IJNS4_10UnderscoreES12_S12_EEEEENS4_18SM100_TMA_2SM_LOADENS4_14ComposedLayoutINS4_7SwizzleILi1ELi4ELi3EEENS4_18smem_ptr_flag_bitsILi8EEENSX_INS5_IJNSA_ILi8EEESH_EEENS5_IJSH_SC_EEEEEEEvNS4_8identityES15_S1F_vS1G_EENS_8epilogue10collective18CollectiveEpilogueINS1I_23Sm100TmaWarpSpecializedILi1ELi1ELi64ELb0ELb0EEEJNS5_IJNSA_ILi128EEESG_SH_EEENS5_IJNSX_IS1N_SC_EENSX_ISG_SC_EEEEESJ_SK_SJ_SK_NS1I_6fusion15FusionCallbacksIS1M_NS1S_17LinearCombinationISJ_fSJ_fLNS_15FloatRoundStyleE2EEES1O_S1R_JEEENS4_5SM1004TMEM4LOAD26SM100_TMEM_LOAD_32dp32b64xENS4_13SM90_TMA_LOADENS16_INS17_ILi2ELi4ELi3EEES1A_NSX_INS5_IJS1B_SG_EEENS5_IJSG_SC_EEEEEEENS4_39AutoVectorizingCopyWithAssumedAlignmentILi128EEENS4_14SM90_TMA_STOREES27_S29_S29_EEEvvEEEEvNT_6ParamsE)
        /*080c*/ 	.short	0x0380
        /*080e*/ 	.short	0x0800


	//----- nvinfo : EIATTR_SW_WAR
	.align		4
.L_55:
        /*0810*/ 	.byte	0x04, 0x36
        /*0812*/ 	.short	(.L_57 - .L_56)
.L_56:
        /*0814*/ 	.word	0x00000008
.L_57:


//--------------------- .nv.callgraph             --------------------------
	.section	.nv.callgraph,"",@"SHT_CUDA_CALLGRAPH"
	.align	4
	.sectionentsize	8
	.align		4
        /*0000*/ 	.word	0x00000000
	.align		4
        /*0004*/ 	.word	0xffffffff
	.align		4
        /*0008*/ 	.word	index@(_ZN7cutlass13device_kernelINS_4gemm6kernel13GemmUniversalIN4cute5tupleIJiiiiEEENS1_10collective13CollectiveMmaINS1_35MainloopSm100TmaUmmaWarpSpecializedILi3ELi2ELi4ENS5_IJNS4_1CILi2EEENSA_ILi1EEESC_EEEEENS5_IJNSA_ILi256EEENSA_ILi64EEENSA_ILi32EEEEEENS_12float_e5m2_tENS5_IJlSC_lEEESJ_SK_NS4_8TiledMMAINS4_8MMA_AtomIJNS4_10MMA_TraitsINS4_25SM100_MMA_F8F6F4_2x1SM_SSEJSJ_SJ_fSF_SG_NS4_17integral_constantINS4_4UMMA5MajorELSR_0EEESS_NSP_INSQ_7ScaleInELST_0EEESU_EEEEEENS4_6LayoutINS5_IJSC_SC_SC_EEENS5_IJNSA_ILi0EEESZ_SZ_EEEEENS5_IJNS4_10UnderscoreES12_S12_EEEEENS4_18SM100_TMA_2SM_LOADENS4_14ComposedLayoutINS4_7SwizzleILi1ELi4ELi3EEENS4_18smem_ptr_flag_bitsILi8EEENSX_INS5_IJNSA_ILi8EEESH_EEENS5_IJSH_SC_EEEEEEEvNS4_8identityES15_S1F_vS1G_EENS_8epilogue10collective18CollectiveEpilogueINS1I_23Sm100TmaWarpSpecializedILi1ELi1ELi64ELb0ELb0EEEJNS5_IJNSA_ILi128EEESG_SH_EEENS5_IJNSX_IS1N_SC_EENSX_ISG_SC_EEEEESJ_SK_SJ_SK_NS1I_6fusion15FusionCallbacksIS1M_NS1S_17LinearCombinationISJ_fSJ_fLNS_15FloatRoundStyleE2EEES1O_S1R_JEEENS4_5SM1004TMEM4LOAD26SM100_TMEM_LOAD_32dp32b64xENS4_13SM90_TMA_LOADENS16_INS17_ILi2ELi4ELi3EEES1A_NSX_INS5_IJS1B_SG_EEENS5_IJSG_SC_EEEEEEENS4_39AutoVectorizingCopyWithAssumedAlignmentILi128EEENS4_14SM90_TMA_STOREES27_S29_S29_EEEvvEEEEvNT_6ParamsE)
	.align		4
        /*000c*/ 	.word	index@(__assertfail)
	.align		4
        /*0010*/ 	.word	0x00000000
	.align		4
        /*0014*/ 	.word	0xfffffffe
	.align		4
        /*0018*/ 	.word	0x00000000
	.align		4
        /*001c*/ 	.word	0xfffffffd
	.align		4
        /*0020*/ 	.word	0x00000000
	.align		4
        /*0024*/ 	.word	0xfffffffc


//--------------------- .nv.constant4             --------------------------
	.section	.nv.constant4,"a",@progbits
	.align	8
	.align		8
.nv.constant4:
        /*0000*/ 	.dword	__assertfail
	.align		8
        /*0008*/ 	.dword	__unnamed_1
	.align		8
        /*0010*/ 	.dword	__unnamed_2
	.align		8
        /*0018*/ 	.dword	_ZN39_INTERNAL_e728a503_4_k_cu_d3be7702_86574cuda3std3__45__cpo5beginE
	.align		8
        /*0020*/ 	.dword	_ZN39_INTERNAL_e728a503_4_k_cu_d3be7702_86574cuda3std3__45__cpo3endE
	.align		8
        /*0028*/ 	.dword	_ZN39_INTERNAL_e728a503_4_k_cu_d3be7702_86574cuda3std3__45__cpo6cbeginE
	.align		8
        /*0030*/ 	.dword	_ZN39_INTERNAL_e728a503_4_k_cu_d3be7702_86574cuda3std3__45__cpo4cendE
	.align		8
        /*0038*/ 	.dword	_ZN39_INTERNAL_e728a503_4_k_cu_d3be7702_86574cuda3std3__441_GLOBAL__N__e728a503_4_k_cu_d3be7702_86576ignoreE
	.align		8
        /*0040*/ 	.dword	_ZN39_INTERNAL_e728a503_4_k_cu_d3be7702_86574cuda3std3__419piecewise_constructE
	.align		8
        /*0048*/ 	.dword	_ZN39_INTERNAL_e728a503_4_k_cu_d3be7702_86574cuda3std3__48in_placeE
	.align		8
        /*0050*/ 	.dword	_ZN39_INTERNAL_e728a503_4_k_cu_d3be7702_86574cuda3std6ranges3__45__cpo4swapE
	.align		8
        /*0058*/ 	.dword	_ZN39_INTERNAL_e728a503_4_k_cu_d3be7702_86574cuda3std6ranges3__45__cpo9iter_moveE
	.align		8
        /*0060*/ 	.dword	_ZN39_INTERNAL_e728a503_4_k_cu_d3be7702_86574cute7productE
	.align		8
        /*0068*/ 	.dword	_ZN39_INTERNAL_e728a503_4_k_cu_d3be7702_86574cute1_E
	.align		8
        /*0070*/ 	.dword	$str$25
	.align		8
        /*0078*/ 	.dword	$str$26
	.align		8
        /*0080*/ 	.dword	$str$27
	.align		8
        /*0088*/ 	.dword	$str$28


//--------------------- .text._ZN7cutlass13device_kernelINS_4gemm6kernel13GemmUniversalIN4cute5tupleIJiiiiEEENS1_10collective13CollectiveMmaINS1_35MainloopSm100TmaUmmaWarpSpecializedILi3ELi2ELi4ENS5_IJNS4_1CILi2EEENSA_ILi1EEESC_EEEEENS5_IJNSA_ILi256EEENSA_ILi64EEENSA_ILi32EEEEEENS_12float_e5m2_tENS5_IJlSC_lEEESJ_SK_NS4_8TiledMMAINS4_8MMA_AtomIJNS4_10MMA_TraitsINS4_25SM100_MMA_F8F6F4_2x1SM_SSEJSJ_SJ_fSF_SG_NS4_17integral_constantINS4_4UMMA5MajorELSR_0EEESS_NSP_INSQ_7ScaleInELST_0EEESU_EEEEEENS4_6LayoutINS5_IJSC_SC_SC_EEENS5_IJNSA_ILi0EEESZ_SZ_EEEEENS5_IJNS4_10UnderscoreES12_S12_EEEEENS4_18SM100_TMA_2SM_LOADENS4_14ComposedLayoutINS4_7SwizzleILi1ELi4ELi3EEENS4_18smem_ptr_flag_bitsILi8EEENSX_INS5_IJNSA_ILi8EEESH_EEENS5_IJSH_SC_EEEEEEEvNS4_8identityES15_S1F_vS1G_EENS_8epilogue10collective18CollectiveEpilogueINS1I_23Sm100TmaWarpSpecializedILi1ELi1ELi64ELb0ELb0EEEJNS5_IJNSA_ILi128EEESG_SH_EEENS5_IJNSX_IS1N_SC_EENSX_ISG_SC_EEEEESJ_SK_SJ_SK_NS1I_6fusion15FusionCallbacksIS1M_NS1S_17LinearCombinationISJ_fSJ_fLNS_15FloatRoundStyleE2EEES1O_S1R_JEEENS4_5SM1004TMEM4LOAD26SM100_TMEM_LOAD_32dp32b64xENS4_13SM90_TMA_LOADENS16_INS17_ILi2ELi4ELi3EEES1A_NSX_INS5_IJS1B_SG_EEENS5_IJSG_SC_EEEEEEENS4_39AutoVectorizingCopyWithAssumedAlignmentILi128EEENS4_14SM90_TMA_STOREES27_S29_S29_EEEvvEEEEvNT_6ParamsE --------------------------
	.section	.text._ZN7cutlass13device_kernelINS_4gemm6kernel13GemmUniversalIN4cute5tupleIJiiiiEEENS1_10collective13CollectiveMmaINS1_35MainloopSm100TmaUmmaWarpSpecializedILi3ELi2ELi4ENS5_IJNS4_1CILi2EEENSA_ILi1EEESC_EEEEENS5_IJNSA_ILi256EEENSA_ILi64EEENSA_ILi32EEEEEENS_12float_e5m2_tENS5_IJlSC_lEEESJ_SK_NS4_8TiledMMAINS4_8MMA_AtomIJNS4_10MMA_TraitsINS4_25SM100_MMA_F8F6F4_2x1SM_SSEJSJ_SJ_fSF_SG_NS4_17integral_constantINS4_4UMMA5MajorELSR_0EEESS_NSP_INSQ_7ScaleInELST_0EEESU_EEEEEENS4_6LayoutINS5_IJSC_SC_SC_EEENS5_IJNSA_ILi0EEESZ_SZ_EEEEENS5_IJNS4_10UnderscoreES12_S12_EEEEENS4_18SM100_TMA_2SM_LOADENS4_14ComposedLayoutINS4_7SwizzleILi1ELi4ELi3EEENS4_18smem_ptr_flag_bitsILi8EEENSX_INS5_IJNSA_ILi8EEESH_EEENS5_IJSH_SC_EEEEEEEvNS4_8identityES15_S1F_vS1G_EENS_8epilogue10collective18CollectiveEpilogueINS1I_23Sm100TmaWarpSpecializedILi1ELi1ELi64ELb0ELb0EEEJNS5_IJNSA_ILi128EEESG_SH_EEENS5_IJNSX_IS1N_SC_EENSX_ISG_SC_EEEEESJ_SK_SJ_SK_NS1I_6fusion15FusionCallbacksIS1M_NS1S_17LinearCombinationISJ_fSJ_fLNS_15FloatRoundStyleE2EEES1O_S1R_JEEENS4_5SM1004TMEM4LOAD26SM100_TMEM_LOAD_32dp32b64xENS4_13SM90_TMA_LOADENS16_INS17_ILi2ELi4ELi3EEES1A_NSX_INS5_IJS1B_SG_EEENS5_IJSG_SC_EEEEEEENS4_39AutoVectorizingCopyWithAssumedAlignmentILi128EEENS4_14SM90_TMA_STOREES27_S29_S29_EEEvvEEEEvNT_6ParamsE,"ax",@progbits
	.align	128
.text._ZN7cutlass13device_kernelINS_4gemm6kernel13GemmUniversalIN4cute5tupleIJiiiiEEENS1_10collective13CollectiveMmaINS1_35MainloopSm100TmaUmmaWarpSpecializedILi3ELi2ELi4ENS5_IJNS4_1CILi2EEENSA_ILi1EEESC_EEEEENS5_IJNSA_ILi256EEENSA_ILi64EEENSA_ILi32EEEEEENS_12float_e5m2_tENS5_IJlSC_lEEESJ_SK_NS4_8TiledMMAINS4_8MMA_AtomIJNS4_10MMA_TraitsINS4_25SM100_MMA_F8F6F4_2x1SM_SSEJSJ_SJ_fSF_SG_NS4_17integral_constantINS4_4UMMA5MajorELSR_0EEESS_NSP_INSQ_7ScaleInELST_0EEESU_EEEEEENS4_6LayoutINS5_IJSC_SC_SC_EEENS5_IJNSA_ILi0EEESZ_SZ_EEEEENS5_IJNS4_10UnderscoreES12_S12_EEEEENS4_18SM100_TMA_2SM_LOADENS4_14ComposedLayoutINS4_7SwizzleILi1ELi4ELi3EEENS4_18smem_ptr_flag_bitsILi8EEENSX_INS5_IJNSA_ILi8EEESH_EEENS5_IJSH_SC_EEEEEEEvNS4_8identityES15_S1F_vS1G_EENS_8epilogue10collective18CollectiveEpilogueINS1I_23Sm100TmaWarpSpecializedILi1ELi1ELi64ELb0ELb0EEEJNS5_IJNSA_ILi128EEESG_SH_EEENS5_IJNSX_IS1N_SC_EENSX_ISG_SC_EEEEESJ_SK_SJ_SK_NS1I_6fusion15FusionCallbacksIS1M_NS1S_17LinearCombinationISJ_fSJ_fLNS_15FloatRoundStyleE2EEES1O_S1R_JEEENS4_5SM1004TMEM4LOAD26SM100_TMEM_LOAD_32dp32b64xENS4_13SM90_TMA_LOADENS16_INS17_ILi2ELi4ELi3EEES1A_NSX_INS5_IJS1B_SG_EEENS5_IJSG_SC_EEEEEEENS4_39AutoVectorizingCopyWithAssumedAlignmentILi128EEENS4_14SM90_TMA_STOREES27_S29_S29_EEEvvEEEEvNT_6ParamsE:
        .type           _ZN7cutlass13device_kernelINS_4gemm6kernel13GemmUniversalIN4cute5tupleIJiiiiEEENS1_10collective13CollectiveMmaINS1_35MainloopSm100TmaUmmaWarpSpecializedILi3ELi2ELi4ENS5_IJNS4_1CILi2EEENSA_ILi1EEESC_EEEEENS5_IJNSA_ILi256EEENSA_ILi64EEENSA_ILi32EEEEEENS_12float_e5m2_tENS5_IJlSC_lEEESJ_SK_NS4_8TiledMMAINS4_8MMA_AtomIJNS4_10MMA_TraitsINS4_25SM100_MMA_F8F6F4_2x1SM_SSEJSJ_SJ_fSF_SG_NS4_17integral_constantINS4_4UMMA5MajorELSR_0EEESS_NSP_INSQ_7ScaleInELST_0EEESU_EEEEEENS4_6LayoutINS5_IJSC_SC_SC_EEENS5_IJNSA_ILi0EEESZ_SZ_EEEEENS5_IJNS4_10UnderscoreES12_S12_EEEEENS4_18SM100_TMA_2SM_LOADENS4_14ComposedLayoutINS4_7SwizzleILi1ELi4ELi3EEENS4_18smem_ptr_flag_bitsILi8EEENSX_INS5_IJNSA_ILi8EEESH_EEENS5_IJSH_SC_EEEEEEEvNS4_8identityES15_S1F_vS1G_EENS_8epilogue10collective18CollectiveEpilogueINS1I_23Sm100TmaWarpSpecializedILi1ELi1ELi64ELb0ELb0EEEJNS5_IJNSA_ILi128EEESG_SH_EEENS5_IJNSX_IS1N_SC_EENSX_ISG_SC_EEEEESJ_SK_SJ_SK_NS1I_6fusion15FusionCallbacksIS1M_NS1S_17LinearCombinationISJ_fSJ_fLNS_15FloatRoundStyleE2EEES1O_S1R_JEEENS4_5SM1004TMEM4LOAD26SM100_TMEM_LOAD_32dp32b64xENS4_13SM90_TMA_LOADENS16_INS17_ILi2ELi4ELi3EEES1A_NSX_INS5_IJS1B_SG_EEENS5_IJSG_SC_EEEEEEENS4_39AutoVectorizingCopyWithAssumedAlignmentILi128EEENS4_14SM90_TMA_STOREES27_S29_S29_EEEvvEEEEvNT_6ParamsE,@function
        .size           _ZN7cutlass13device_kernelINS_4gemm6kernel13GemmUniversalIN4cute5tupleIJiiiiEEENS1_10collective13CollectiveMmaINS1_35MainloopSm100TmaUmmaWarpSpecializedILi3ELi2ELi4ENS5_IJNS4_1CILi2EEENSA_ILi1EEESC_EEEEENS5_IJNSA_ILi256EEENSA_ILi64EEENSA_ILi32EEEEEENS_12float_e5m2_tENS5_IJlSC_lEEESJ_SK_NS4_8TiledMMAINS4_8MMA_AtomIJNS4_10MMA_TraitsINS4_25SM100_MMA_F8F6F4_2x1SM_SSEJSJ_SJ_fSF_SG_NS4_17integral_constantINS4_4UMMA5MajorELSR_0EEESS_NSP_INSQ_7ScaleInELST_0EEESU_EEEEEENS4_6LayoutINS5_IJSC_SC_SC_EEENS5_IJNSA_ILi0EEESZ_SZ_EEEEENS5_IJNS4_10UnderscoreES12_S12_EEEEENS4_18SM100_TMA_2SM_LOADENS4_14ComposedLayoutINS4_7SwizzleILi1ELi4ELi3EEENS4_18smem_ptr_flag_bitsILi8EEENSX_INS5_IJNSA_ILi8EEESH_EEENS5_IJSH_SC_EEEEEEEvNS4_8identityES15_S1F_vS1G_EENS_8epilogue10collective18CollectiveEpilogueINS1I_23Sm100TmaWarpSpecializedILi1ELi1ELi64ELb0ELb0EEEJNS5_IJNSA_ILi128EEESG_SH_EEENS5_IJNSX_IS1N_SC_EENSX_ISG_SC_EEEEESJ_SK_SJ_SK_NS1I_6fusion15FusionCallbacksIS1M_NS1S_17LinearCombinationISJ_fSJ_fLNS_15FloatRoundStyleE2EEES1O_S1R_JEEENS4_5SM1004TMEM4LOAD26SM100_TMEM_LOAD_32dp32b64xENS4_13SM90_TMA_LOADENS16_INS17_ILi2ELi4ELi3EEES1A_NSX_INS5_IJS1B_SG_EEENS5_IJSG_SC_EEEEEEENS4_39AutoVectorizingCopyWithAssumedAlignmentILi128EEENS4_14SM90_TMA_STOREES27_S29_S29_EEEvvEEEEvNT_6ParamsE,(.L_x_146 - _ZN7cutlass13device_kernelINS_4gemm6kernel13GemmUniversalIN4cute5tupleIJiiiiEEENS1_10collective13CollectiveMmaINS1_35MainloopSm100TmaUmmaWarpSpecializedILi3ELi2ELi4ENS5_IJNS4_1CILi2EEENSA_ILi1EEESC_EEEEENS5_IJNSA_ILi256EEENSA_ILi64EEENSA_ILi32EEEEEENS_12float_e5m2_tENS5_IJlSC_lEEESJ_SK_NS4_8TiledMMAINS4_8MMA_AtomIJNS4_10MMA_TraitsINS4_25SM100_MMA_F8F6F4_2x1SM_SSEJSJ_SJ_fSF_SG_NS4_17integral_constantINS4_4UMMA5MajorELSR_0EEESS_NSP_INSQ_7ScaleInELST_0EEESU_EEEEEENS4_6LayoutINS5_IJSC_SC_SC_EEENS5_IJNSA_ILi0EEESZ_SZ_EEEEENS5_IJNS4_10UnderscoreES12_S12_EEEEENS4_18SM100_TMA_2SM_LOADENS4_14ComposedLayoutINS4_7SwizzleILi1ELi4ELi3EEENS4_18smem_ptr_flag_bitsILi8EEENSX_INS5_IJNSA_ILi8EEESH_EEENS5_IJSH_SC_EEEEEEEvNS4_8identityES15_S1F_vS1G_EENS_8epilogue10collective18CollectiveEpilogueINS1I_23Sm100TmaWarpSpecializedILi1ELi1ELi64ELb0ELb0EEEJNS5_IJNSA_ILi128EEESG_SH_EEENS5_IJNSX_IS1N_SC_EENSX_ISG_SC_EEEEESJ_SK_SJ_SK_NS1I_6fusion15FusionCallbacksIS1M_NS1S_17LinearCombinationISJ_fSJ_fLNS_15FloatRoundStyleE2EEES1O_S1R_JEEENS4_5SM1004TMEM4LOAD26SM100_TMEM_LOAD_32dp32b64xENS4_13SM90_TMA_LOADENS16_INS17_ILi2ELi4ELi3EEES1A_NSX_INS5_IJS1B_SG_EEENS5_IJSG_SC_EEEEEEENS4_39AutoVectorizingCopyWithAssumedAlignmentILi128EEENS4_14SM90_TMA_STOREES27_S29_S29_EEEvvEEEEvNT_6ParamsE)
        .other          _ZN7cutlass13device_kernelINS_4gemm6kernel13GemmUniversalIN4cute5tupleIJiiiiEEENS1_10collective13CollectiveMmaINS1_35MainloopSm100TmaUmmaWarpSpecializedILi3ELi2ELi4ENS5_IJNS4_1CILi2EEENSA_ILi1EEESC_EEEEENS5_IJNSA_ILi256EEENSA_ILi64EEENSA_ILi32EEEEEENS_12float_e5m2_tENS5_IJlSC_lEEESJ_SK_NS4_8TiledMMAINS4_8MMA_AtomIJNS4_10MMA_TraitsINS4_25SM100_MMA_F8F6F4_2x1SM_SSEJSJ_SJ_fSF_SG_NS4_17integral_constantINS4_4UMMA5MajorELSR_0EEESS_NSP_INSQ_7ScaleInELST_0EEESU_EEEEEENS4_6LayoutINS5_IJSC_SC_SC_EEENS5_IJNSA_ILi0EEESZ_SZ_EEEEENS5_IJNS4_10UnderscoreES12_S12_EEEEENS4_18SM100_TMA_2SM_LOADENS4_14ComposedLayoutINS4_7SwizzleILi1ELi4ELi3EEENS4_18smem_ptr_flag_bitsILi8EEENSX_INS5_IJNSA_ILi8EEESH_EEENS5_IJSH_SC_EEEEEEEvNS4_8identityES15_S1F_vS1G_EENS_8epilogue10collective18CollectiveEpilogueINS1I_23Sm100TmaWarpSpecializedILi1ELi1ELi64ELb0ELb0EEEJNS5_IJNSA_ILi128EEESG_SH_EEENS5_IJNSX_IS1N_SC_EENSX_ISG_SC_EEEEESJ_SK_SJ_SK_NS1I_6fusion15FusionCallbacksIS1M_NS1S_17LinearCombinationISJ_fSJ_fLNS_15FloatRoundStyleE2EEES1O_S1R_JEEENS4_5SM1004TMEM4LOAD26SM100_TMEM_LOAD_32dp32b64xENS4_13SM90_TMA_LOADENS16_INS17_ILi2ELi4ELi3EEES1A_NSX_INS5_IJS1B_SG_EEENS5_IJSG_SC_EEEEEEENS4_39AutoVectorizingCopyWithAssumedAlignmentILi128EEENS4_14SM90_TMA_STOREES27_S29_S29_EEEvvEEEEvNT_6ParamsE,@"STO_CUDA_ENTRY STV_DEFAULT"
_ZN7cutlass13device_kernelINS_4gemm6kernel13GemmUniversalIN4cute5tupleIJiiiiEEENS1_10collective13CollectiveMmaINS1_35MainloopSm100TmaUmmaWarpSpecializedILi3ELi2ELi4ENS5_IJNS4_1CILi2EEENSA_ILi1EEESC_EEEEENS5_IJNSA_ILi256EEENSA_ILi64EEENSA_ILi32EEEEEENS_12float_e5m2_tENS5_IJlSC_lEEESJ_SK_NS4_8TiledMMAINS4_8MMA_AtomIJNS4_10MMA_TraitsINS4_25SM100_MMA_F8F6F4_2x1SM_SSEJSJ_SJ_fSF_SG_NS4_17integral_constantINS4_4UMMA5MajorELSR_0EEESS_NSP_INSQ_7ScaleInELST_0EEESU_EEEEEENS4_6LayoutINS5_IJSC_SC_SC_EEENS5_IJNSA_ILi0EEESZ_SZ_EEEEENS5_IJNS4_10UnderscoreES12_S12_EEEEENS4_18SM100_TMA_2SM_LOADENS4_14ComposedLayoutINS4_7SwizzleILi1ELi4ELi3EEENS4_18smem_ptr_flag_bitsILi8EEENSX_INS5_IJNSA_ILi8EEESH_EEENS5_IJSH_SC_EEEEEEEvNS4_8identityES15_S1F_vS1G_EENS_8epilogue10collective18CollectiveEpilogueINS1I_23Sm100TmaWarpSpecializedILi1ELi1ELi64ELb0ELb0EEEJNS5_IJNSA_ILi128EEESG_SH_EEENS5_IJNSX_IS1N_SC_EENSX_ISG_SC_EEEEESJ_SK_SJ_SK_NS1I_6fusion15FusionCallbacksIS1M_NS1S_17LinearCombinationISJ_fSJ_fLNS_15FloatRoundStyleE2EEES1O_S1R_JEEENS4_5SM1004TMEM4LOAD26SM100_TMEM_LOAD_32dp32b64xENS4_13SM90_TMA_LOADENS16_INS17_ILi2ELi4ELi3EEES1A_NSX_INS5_IJS1B_SG_EEENS5_IJSG_SC_EEEEEEENS4_39AutoVectorizingCopyWithAssumedAlignmentILi128EEENS4_14SM90_TMA_STOREES27_S29_S29_EEEvvEEEEvNT_6ParamsE:
[----:B------:R-:W1:Y:S01]  /*0000*/  LDC R1, c[0x0][0x37c] ;  /* 0x0000df00ff017b82 */ /* 0x000e620000000800 */
[----:B------:R-:W2:Y:S01]  /*0010*/  S2R R166, SR_TID.X ;  /* 0x0000000000a67919 */ /* 0x000ea20000002100 */
[----:B------:R-:W3:Y:S06]  /*0020*/  LDCU.64 UR6, c[0x0][0x890] ;  /* 0x00011200ff0677ac */ /* 0x000eec0008000a00 */
[----:B------:R-:W4:Y:S01]  /*0030*/  S2UR UR37, SR_CgaCtaId ;  /* 0x00000000002579c3 */ /* 0x000f220000008800 */
[----:B------:R-:W-:Y:S02]  /*0040*/  PRMT R165, RZ, 0x7610, R165 ;  /* 0x00007610ffa57816 */ /* 0x000fe400000000a5 */
[----:B------:R-:W-:Y:S01]  /*0050*/  ELECT P1, URZ, PT ;  /* 0x0000000000ff782f */ /* 0x000fe20003820000 */
[----:B------:R-:W1:Y:S01]  /*0060*/  LDCU.64 UR40, c[0x0][0x358] ;  /* 0x00006b00ff2877ac */ /* 0x000e620008000a00 */
[----:B---3--:R-:W-:-:S04]  /*0070*/  UISETP.NE.U32.AND UP0, UPT, UR6, URZ, UPT ;  /* 0x000000ff0600728c */ /* 0x008fc8000bf05070 */
[----:B------:R-:W-:Y:S02]  /*0080*/  UISETP.NE.AND.EX UP0, UPT, UR7, URZ, UPT, UP0 ;  /* 0x000000ff0700728c */ /* 0x000fe4000bf05300 */
[----:B----4-:R-:W-:Y:S02]  /*0090*/  ULOP3.LUT UR5, UR37, 0x1, URZ, 0xc0, !UPT ;  /* 0x0000000125057892 */ /* 0x010fe4000f8ec0ff */
[----:B------:R-:W-:Y:S01]  /*00a0*/  ULOP3.LUT UR4, UR37, 0x1, URZ, 0x3c, !UPT ;  /* 0x0000000125047892 */ /* 0x000fe2000f8e3cff */
[----:B--2---:R-:W-:-:S05]  /*00b0*/  SHF.R.U32.HI R169, RZ, 0x5, R166 ;  /* 0x00000005ffa97819 */ /* 0x004fca00000116a6 */
[----:B------:R-:W2:Y:S02]  /*00c0*/  SHFL.IDX PT, R0, R169, RZ, 0x1f ;  /* 0x00001fffa9007589 */ /* 0x000ea400000e0000 */
[----:B--2---:R-:W-:Y:S01]  /*00d0*/  R2UR UR10, R0 ;  /* 0x00000000000a72ca */ /* 0x004fe200000e0000 */
[----:B-1----:R-:W-:-:S14]  /*00e0*/  BRA.U UP0, `(.L_x_0) ;  /* 0x00000001002c7547 */ /* 0x002fdc000b800000 */
[----:B------:R-:W1:Y:S02]  /*00f0*/  LDCU.64 UR8, c[0x0][0x888] ;  /* 0x00011100ff0877ac */ /* 0x000e640008000a00 */
[----:B-1----:R-:W-:-:S04]  /*0100*/  UISETP.NE.U32.AND UP0, UPT, UR8, URZ, UPT ;  /* 0x000000ff0800728c */ /* 0x002fc8000bf05070 */
[----:B------:R-:W-:-:S09]  /*0110*/  UISETP.NE.AND.EX UP0, UPT, UR9, URZ, UPT, UP0 ;  /* 0x000000ff0900728c */ /* 0x000fd2000bf05300 */
[----:B------:R-:W-:Y:S05]  /*0120*/  BRA.U !UP0, `(.L_x_1) ;  /* 0x0000000108107547 */ /* 0x000fea000b800000 */
[----:B------:R-:W1:Y:S02]  /*0130*/  LDC.64 R2, c[0x0][0x888] ;  /* 0x00022200ff027b82 */ /* 0x000e640000000a00 */
[----:B-1----:R1:W5:Y:S01]  /*0140*/  LDG.E R81, desc[UR40][R2.64] ;  /* 0x0000002802517981 */ /* 0x002362000c1e1900 */
[----:B------:R-:W-:Y:S01]  /*0150*/  HFMA2 R165, -RZ, RZ, 0, 5.9604644775390625e-08 ;  /* 0x00000001ffa57431 */ /* 0x000fe200000001ff */
[----:B------:R-:W-:Y:S05]  /*0160*/  BRA `(.L_x_0) ;  /* 0x00000000000c7947 */ /* 0x000fea0003800000 */
.L_x_1:
[----:B------:R-:W1:Y:S01]  /*0170*/  LDCU UR8, c[0x0][0x880] ;  /* 0x00011000ff0877ac */ /* 0x000e620008000800 */
[----:B------:R-:W-:Y:S01]  /*0180*/  HFMA2 R165, -RZ, RZ, 0, 5.9604644775390625e-08 ;  /* 0x00000001ffa57431 */ /* 0x000fe200000001ff */
[----:B-1----:R-:W-:-:S07]  /*0190*/  MOV R81, UR8 ;  /* 0x0000000800517c02 */ /* 0x002fce0008000f00 */
.L_x_0:
[----:B------:R-:W2:Y:S02]  /*01a0*/  LDCU.64 UR8, c[0x0][0x8b0] ;  /* 0x00011600ff0877ac */ /* 0x000ea40008000a00 */
[----:B--2---:R-:W-:-:S04]  /*01b0*/  UISETP.NE.U32.AND UP0, UPT, UR8, URZ, UPT ;  /* 0x000000ff0800728c */ /* 0x004fc8000bf05070 */
[----:B------:R-:W-:-:S09]  /*01c0*/  UISETP.NE.AND.EX UP0, UPT, UR9, URZ, UPT, UP0 ;  /* 0x000000ff0900728c */ /* 0x000fd2000bf05300 */
[----:B------:R-:W-:Y:S05]  /*01d0*/  BRA.U UP0, `(.L_x_2) ;  /* 0x0000000100247547 */ /* 0x000fea000b800000 */
[----:B------:R-:W2:Y:S02]  /*01e0*/  LDCU.64 UR8, c[0x0][0x8a8] ;  /* 0x00011500ff0877ac */ /* 0x000ea40008000a00 */
[----:B--2---:R-:W-:-:S04]  /*01f0*/  UISETP.NE.U32.AND UP0, UPT, UR8, URZ, UPT ;  /* 0x000000ff0800728c */ /* 0x004fc8000bf05070 */
[----:B------:R-:W-:-:S09]  /*0200*/  UISETP.NE.AND.EX UP0, UPT, UR9, URZ, UPT, UP0 ;  /* 0x000000ff0900728c */ /* 0x000fd2000bf05300 */
[----:B------:R-:W-:Y:S05]  /*0210*/  BRA.U !UP0, `(.L_x_3) ;  /* 0x00000001080c7547 */ /* 0x000fea000b800000 */
[----:B------:R-:W2:Y:S02]  /*0220*/  LDC.64 R78, c[0x0][0x8a8] ;  /* 0x00022a00ff4e7b82 */ /* 0x000ea40000000a00 */
[----:B--2---:R2:W5:Y:S01]  /*0230*/  LDG.E R78, desc[UR40][R78.64] ;  /* 0x000000284e4e7981 */ /* 0x004562000c1e1900 */
[----:B------:R-:W-:Y:S05]  /*0240*/  BRA `(.L_x_2) ;  /* 0x0000000000087947 */ /* 0x000fea0003800000 */
.L_x_3:
[----:B------:R-:W2:Y:S02]  /*0250*/  LDCU UR8, c[0x0][0x8a0] ;  /* 0x00011400ff0877ac */ /* 0x000ea40008000800 */
[----:B--2---:R-:W-:Y:S02]  /*0260*/  MOV R78, UR8 ;  /* 0x00000008004e7c02 */ /* 0x004fe40008000f00 */
.L_x_2:
[----:B------:R-:W-:Y:S01]  /*0270*/  IMAD.U32 R0, RZ, RZ, UR10 ;  /* 0x0000000aff007e24 */ /* 0x000fe2000f8e00ff */
[----:B------:R-:W-:Y:S04]  /*0280*/  BSSY.RECONVERGENT B0, `(.L_x_4) ;  /* 0x000000c000007945 */ /* 0x000fe80003800200 */
[C---:B------:R-:W-:Y:S02]  /*0290*/  ISETP.NE.OR P2, PT, R0.reuse, 0x1, !P1 ;  /* 0x000000010000780c */ /* 0x040fe40004f45670 */
[----:B------:R-:W-:-:S11]  /*02a0*/  ISETP.NE.OR P0, PT, R0, 0x3, !P1 ;  /* 0x000000030000780c */ /* 0x000fd60004f05670 */
[----:B------:R-:W-:Y:S05]  /*02b0*/  @P2 BRA `(.L_x_5) ;  /* 0x0000000000202947 */ /* 0x000fea0003800000 */
[----:B------:R-:W3:Y:S02]  /*02c0*/  LDCU.64 UR8, c[0x0][0x348] ;  /* 0x00006900ff0877ac */ /* 0x000ee40008000a00 */
[----:B---3--:R-:W-:Y:S02]  /*02d0*/  UIADD3 UR12, UP1, UPT, UR8, 0x80, URZ ;  /* 0x00000080080c7890 */ /* 0x008fe4000ff3e0ff */
[----:B------:R-:W-:Y:S02]  /*02e0*/  UIADD3 UR8, UP0, UPT, UR8, 0x180, URZ ;  /* 0x0000018008087890 */ /* 0x000fe4000ff1e0ff */
[----:B------:R-:W-:Y:S02]  /*02f0*/  UIADD3.X UR13, UPT, UPT, URZ, UR9, URZ, UP1, !UPT ;  /* 0x00000009ff0d7290 */ /* 0x000fe40008ffe4ff */
[----:B------:R-:W-:-:S07]  /*0300*/  UIADD3.X UR9, UPT, UPT, URZ, UR9, URZ, UP0, !UPT ;  /* 0x00000009ff097290 */ /* 0x000fce00087fe4ff */
[----:B------:R3:W-:Y:S02]  /*0310*/  UTMACCTL.PF [UR12] ;  /* 0x000000000c0079b9 */ /* 0x0007e40008040000 */
[----:B------:R3:W-:Y:S02]  /*0320*/  UTMACCTL.PF [UR8] ;  /* 0x00000000080079b9 */ /* 0x0007e40008040000 */
[----:B---3--:R-:W-:Y:S01]  /*0330*/  NOP ;  /* 0x0000000000007918 */ /* 0x008fe20000000000 */
.L_x_5:
[----:B------:R-:W-:Y:S05]  /*0340*/  BSYNC.RECONVERGENT B0 ;  /* 0x0000000000007941 */ /* 0x000fea0003800200 */
.L_x_4:
[----:B------:R-:W-:Y:S04]  /*0350*/  BSSY.RECONVERGENT B0, `(.L_x_6) ;  /* 0x000000a000007945 */ /* 0x000fe80003800200 */
        /* <DEDUP_REMOVED lines=9> */
.L_x_7:
[----:B------:R-:W-:Y:S05]  /*03f0*/  BSYNC.RECONVERGENT B0 ;  /* 0x0000000000007941 */ /* 0x000fea0003800200 */
.L_x_6:
[----:B------:R-:W3:Y:S01]  /*0400*/  LDCU.64 UR8, c[0x0][0x888] ;  /* 0x00011100ff0877ac */ /* 0x000ee20008000a00 */
[----:B------:R-:W-:Y:S02]  /*0410*/  UISETP.EQ.U32.AND UP1, UPT, UR6, URZ, UPT ;  /* 0x000000ff0600728c */ /* 0x000fe4000bf22070 */
[----:B------:R-:W-:Y:S02]  /*0420*/  UPLOP3.LUT UP5, UPT, UPT, UPT, UPT, 0x80, 0x8 ;  /* 0x000000000008789c */ /* 0x000fe40003faf070 */
[----:B---3--:R-:W-:-:S04]  /*0430*/  UISETP.NE.U32.AND UP0, UPT, UR8, URZ, UPT ;  /* 0x000000ff0800728c */ /* 0x008fc8000bf05070 */
[----:B------:R-:W-:-:S04]  /*0440*/  UISETP.NE.AND.EX UP0, UPT, UR9, URZ, UPT, UP0 ;  /* 0x000000ff0900728c */ /* 0x000fc8000bf05300 */
[----:B------:R-:W-:-:S04]  /*0450*/  UISETP.EQ.OR.EX UP2, UPT, UR7, URZ, !UP0, UP1 ;  /* 0x000000ff0700728c */ /* 0x000fc8000c742710 */
[----:B------:R-:W-:-:S05]  /*0460*/  UP2UR UR44, UPR, URZ, 0x4 ;  /* 0x00000004ff2c7883 */ /* 0x000fca0008000000 */
[----:B------:R-:W-:Y:S07]  /*0470*/  BRA.U !UP2, `(.L_x_8) ;  /* 0x000000010a207547 */ /* 0x000fee000b800000 */
[----:B------:R-:W-:Y:S01]  /*0480*/  UISETP.NE.U32.AND UP2, UPT, UR6, URZ, UPT ;  /* 0x000000ff0600728c */ /* 0x000fe2000bf45070 */
[----:B-----5:R-:W-:Y:S01]  /*0490*/  FSETP.NEU.AND P0, PT, R81, RZ, PT ;  /* 0x000000ff5100720b */ /* 0x020fe20003f0d000 */
[----:B------:R-:W-:Y:S02]  /*04a0*/  USEL UR6, URZ, 0xffffffff, UP0 ;  /* 0xffffffffff067887 */ /* 0x000fe40008000000 */
[----:B------:R-:W-:-:S10]  /*04b0*/  UISETP.NE.AND.EX UP2, UPT, UR7, URZ, UPT, UP2 ;  /* 0x000000ff0700728c */ /* 0x000fd4000bf45320 */
[----:B------:R-:W-:Y:S01]  /*04c0*/  VOTEU.ANY UP1, P0 ;  /* 0x0000000000ff7886 */ /* 0x000fe20000020100 */
[----:B------:R-:W-:-:S04]  /*04d0*/  @!UP2 USEL UR6, URZ, 0xffffffff, UP1 ;  /* 0xffffffffff06a887 */ /* 0x000fc80008800000 */
[----:B------:R-:W-:-:S04]  /*04e0*/  ULOP3.LUT UR6, UR6, 0x1, URZ, 0xc0, !UPT ;  /* 0x0000000106067892 */ /* 0x000fc8000f8ec0ff */
[----:B------:R-:W-:-:S11]  /*04f0*/  UISETP.NE.U32.AND UP5, UPT, UR6, 0x1, UPT ;  /* 0x000000010600788c */ /* 0x000fd6000bfa5070 */
.L_x_8:
[----:B------:R-:W3:Y:S01]  /*0500*/  SHFL.IDX PT, R0, R169, RZ, 0x1f ;  /* 0x00001fffa9007589 */ /* 0x000ee200000e0000 */
[----:B------:R-:W-:-:S04]  /*0510*/  UISETP.NE.AND UP1, UPT, UR10, 0x2, UPT ;  /* 0x000000020a00788c */ /* 0x000fc8000bf25270 */
[----:B------:R-:W-:Y:S02]  /*0520*/  UISETP.EQ.AND UP2, UPT, UR5, URZ, !UP1 ;  /* 0x000000ff0500728c */ /* 0x000fe4000cf42270 */
[----:B------:R-:W-:-:S04]  /*0530*/  USEL UR7, URZ, 0x1, UP1 ;  /* 0x00000001ff077887 */ /* 0x000fc80008800000 */
[----:B------:R-:W-:Y:S02]  /*0540*/  PLOP3.LUT P5, PT, P1, PT, UP2, 0x80, 0x8 ;  /* 0x000000000008781c */ /* 0x000fe40000faf028 */
[----:B---3--:R-:W-:-:S13]  /*0550*/  ISETP.NE.AND P0, PT, R0, RZ, PT ;  /* 0x000000ff0000720c */ /* 0x008fda0003f05270 */
[----:B------:R-:W-:Y:S05]  /*0560*/  @P0 BRA `(.L_x_9) ;  /* 0x00000000003c0947 */ /* 0x000fea0003800000 */
[----:B------:R-:W-:Y:S01]  /*0570*/  UMOV UR8, 0x400 ;  /* 0x0000040000087882 */ /* 0x000fe20000000000 */
[----:B------:R-:W-:Y:S01]  /*0580*/  UMOV UR6, 0x1 ;  /* 0x0000000100067882 */ /* 0x000fe20000000000 */
[----:B------:R-:W-:Y:S02]  /*0590*/  ULEA UR8, UR37, UR8, 0x18 ;  /* 0x0000000825087291 */ /* 0x000fe4000f8ec0ff */
[----:B------:R-:W-:-:S04]  /*05a0*/  UIADD3 UR12, UPT, UPT, -UR6, 0x100000, URZ ;  /* 0x00100000060c7890 */ /* 0x000fc8000fffe1ff */
[----:B------:R-:W-:Y:S02]  /*05b0*/  USHF.L.U32 UR13, UR12, 0xb, URZ ;  /* 0x0000000b0c0d7899 */ /* 0x000fe400080006ff */
[----:B------:R-:W-:Y:S01]  /*05c0*/  USHF.L.U32 UR12, UR12, 0x1, URZ ;  /* 0x000000010c0c7899 */ /* 0x000fe200080006ff */
[----:B------:R-:W-:Y:S01]  /*05d0*/  ELECT P0, URZ, PT ;  /* 0x0000000000ff782f */ /* 0x000fe20003800000 */
[----:B------:R-:W3:Y:S10]  /*05e0*/  FENCE.VIEW.ASYNC.S ;  /* 0x00000000000073c6 */ /* 0x000ef40000000000 */
[----:B---3--:R3:W4:Y:S01]  /*05f0*/  SYNCS.EXCH.64 URZ, [UR8], UR12 ;  /* 0x0000000c08ff75b2 */ /* 0x0087220008000100 */
[----:B------:R3:W1:Y:S01]  /*0600*/  SYNCS.EXCH.64 URZ, [UR8+0x18], UR12 ;  /* 0x0000180c08ff75b2 */ /* 0x0006620008000100 */
[----:B------:R3:W1:Y:S01]  /*0610*/  SYNCS.EXCH.64 URZ, [UR8+0x8], UR12 ;  /* 0x0000080c08ff75b2 */ /* 0x0006620008000100 */
[----:B------:R3:W1:Y:S01]  /*0620*/  SYNCS.EXCH.64 URZ, [UR8+0x20], UR12 ;  /* 0x0000200c08ff75b2 */ /* 0x0006620008000100 */
[----:B------:R3:W1:Y:S01]  /*0630*/  SYNCS.EXCH.64 URZ, [UR8+0x10], UR12 ;  /* 0x0000100c08ff75b2 */ /* 0x0006620008000100 */
[----:B------:R3:W1:Y:S01]  /*0640*/  SYNCS.EXCH.64 URZ, [UR8+0x28], UR12 ;  /* 0x0000280c08ff75b2 */ /* 0x0006620008000100 */
[----:B------:R-:W-:Y:S01]  /*0650*/  NOP ;  /* 0x0000000000007918 */ /* 0x000fe20000000000 */
.L_x_9:
[----:B------:R-:W2:Y:S01]  /*0660*/  SHFL.IDX PT, R0, R169, RZ, 0x1f ;  /* 0x00001fffa9007589 */ /* 0x000ea200000e0000 */
[----:B------:R-:W-:Y:S01]  /*0670*/  NOP ;  /* 0x0000000000007918 */ /* 0x000fe20000000000 */
[----:B--2---:R-:W-:-:S13]  /*0680*/  ISETP.NE.AND P0, PT, R0, 0x1, PT ;  /* 0x000000010000780c */ /* 0x004fda0003f05270 */
[----:B------:R-:W-:Y:S05]  /*0690*/  @P0 BRA `(.L_x_10) ;  /* 0x00000000003c0947 */ /* 0x000fea0003800000 */
[----:B------:R-:W-:Y:S01]  /*06a0*/  UMOV UR9, 0x400 ;  /* 0x0000040000097882 */ /* 0x000fe20000000000 */
[----:B---3--:R-:W-:Y:S01]  /*06b0*/  UMOV UR8, 0x20 ;  /* 0x0000002000087882 */ /* 0x008fe20000000000 */
[----:B------:R-:W-:Y:S01]  /*06c0*/  UMOV UR6, 0x80 ;  /* 0x0000008000067882 */ /* 0x000fe20000000000 */
[----:B------:R-:W-:Y:S02]  /*06d0*/  ULEA UR9, UR37, UR9, 0x18 ;  /* 0x0000000925097291 */ /* 0x000fe4000f8ec0ff */
[----:B------:R-:W-:-:S04]  /*06e0*/  UIADD3 UR12, UPT, UPT, -UR8, 0x100000, URZ ;  /* 0x00100000080c7890 */ /* 0x000fc8000fffe1ff */
[----:B------:R-:W-:Y:S02]  /*06f0*/  USHF.L.U32 UR13, UR12, 0xb, URZ ;  /* 0x0000000b0c0d7899 */ /* 0x000fe400080006ff */
[----:B------:R-:W-:Y:S02]  /*0700*/  USHF.L.U32 UR12, UR12, 0x1, URZ ;  /* 0x000000010c0c7899 */ /* 0x000fe400080006ff */
[----:B------:R-:W-:-:S04]  /*0710*/  UIADD3 UR14, UPT, UPT, -UR6, 0x100000, URZ ;  /* 0x00100000060e7890 */ /* 0x000fc8000fffe1ff */
[----:B------:R-:W-:Y:S02]  /*0720*/  USHF.L.U32 UR15, UR14, 0xb, URZ ;  /* 0x0000000b0e0f7899 */ /* 0x000fe400080006ff */
[----:B------:R-:W-:Y:S01]  /*0730*/  USHF.L.U32 UR14, UR14, 0x1, URZ ;  /* 0x000000010e0e7899 */ /* 0x000fe200080006ff */
[----:B------:R-:W-:Y:S01]  /*0740*/  ELECT P0, URZ, PT ;  /* 0x0000000000ff782f */ /* 0x000fe20003800000 */
[----:B------:R-:W2:Y:S02]  /*0750*/  FENCE.VIEW.ASYNC.S ;  /* 0x00000000000073c6 */ /* 0x000ea40000000000 */
[----:B--2---:R2:W3:Y:S08]  /*0760*/  SYNCS.EXCH.64 URZ, [UR9+0x30], UR12 ;  /* 0x0000300c09ff75b2 */ /* 0x0044f00008000100 */
[----:B------:R2:W1:Y:S01]  /*0770*/  SYNCS.EXCH.64 URZ, [UR9+0x38], UR14 ;  /* 0x0000380e09ff75b2 */ /* 0x0004620008000100 */
[----:B------:R-:W-:Y:S01]  /*0780*/  NOP ;  /* 0x0000000000007918 */ /* 0x000fe20000000000 */
.L_x_10:
[----:B------:R-:W4:Y:S01]  /*0790*/  SHFL.IDX PT, R0, R169, RZ, 0x1f ;  /* 0x00001fffa9007589 */ /* 0x000f2200000e0000 */
[----:B------:R-:W-:Y:S01]  /*07a0*/  NOP ;  /* 0x0000000000007918 */ /* 0x000fe20000000000 */
[----:B----4-:R-:W-:-:S13]  /*07b0*/  ISETP.NE.AND P0, PT, R0, 0x3, PT ;  /* 0x000000030000780c */ /* 0x010fda0003f05270 */
[----:B------:R-:W-:Y:S05]  /*07c0*/  @P0 BRA `(.L_x_11) ;  /* 0x00000000002c0947 */ /* 0x000fea0003800000 */
[----:B---3--:R-:W-:Y:S01]  /*07d0*/  UMOV UR8, 0x400 ;  /* 0x0000040000087882 */ /* 0x008fe20000000000 */
[----:B------:R-:W-:Y:S01]  /*07e0*/  UMOV UR6, 0x20 ;  /* 0x0000002000067882 */ /* 0x000fe20000000000 */
[----:B------:R-:W-:Y:S02]  /*07f0*/  ULEA UR8, UR37, UR8, 0x18 ;  /* 0x0000000825087291 */ /* 0x000fe4000f8ec0ff */
[----:B--2---:R-:W-:-:S04]  /*0800*/  UIADD3 UR12, UPT, UPT, -UR6, 0x100000, URZ ;  /* 0x00100000060c7890 */ /* 0x004fc8000fffe1ff */
[----:B------:R-:W-:Y:S02]  /*0810*/  USHF.L.U32 UR13, UR12, 0xb, URZ ;  /* 0x0000000b0c0d7899 */ /* 0x000fe400080006ff */
[----:B------:R-:W-:Y:S01]  /*0820*/  USHF.L.U32 UR12, UR12, 0x1, URZ ;  /* 0x000000010c0c7899 */ /* 0x000fe200080006ff */
[----:B------:R-:W-:Y:S01]  /*0830*/  ELECT P0, URZ, PT ;  /* 0x0000000000ff782f */ /* 0x000fe20003800000 */
[----:B------:R-:W2:Y:S10]  /*0840*/  FENCE.VIEW.ASYNC.S ;  /* 0x00000000000073c6 */ /* 0x000eb40000000000 */
[----:B--2---:R4:W2:Y:S01]  /*0850*/  SYNCS.EXCH.64 URZ, [UR8+0x40], UR12 ;  /* 0x0000400c08ff75b2 */ /* 0x0048a20008000100 */
[----:B------:R4:W3:Y:S02]  /*0860*/  SYNCS.EXCH.64 URZ, [UR8+0x48], UR12 ;  /* 0x0000480c08ff75b2 */ /* 0x0008e40008000100 */
[----:B----4-:R-:W-:Y:S01]  /*0870*/  NOP ;  /* 0x0000000000007918 */ /* 0x010fe20000000000 */
.L_x_11:
[----:B------:R-:W4:Y:S01]  /*0880*/  SHFL.IDX PT, R0, R169, RZ, 0x1f ;  /* 0x00001fffa9007589 */ /* 0x000f2200000e0000 */
[----:B------:R-:W-:Y:S01]  /*0890*/  NOP ;  /* 0x0000000000007918 */ /* 0x000fe20000000000 */
[----:B----4-:R-:W-:-:S13]  /*08a0*/  ISETP.NE.AND P0, PT, R0, 0x4, PT ;  /* 0x000000040000780c */ /* 0x010fda0003f05270 */
[----:B------:R-:W-:Y:S05]  /*08b0*/  @P0 BRA `(.L_x_12) ;  /* 0x0000000000480947 */ /* 0x000fea0003800000 */
[----:B--2---:R-:W-:Y:S01]  /*08c0*/  UMOV UR9, 0x1e0 ;  /* 0x000001e000097882 */ /* 0x004fe20000000000 */
[----:B---3--:R-:W-:Y:S01]  /*08d0*/  UMOV UR8, 0x400 ;  /* 0x0000040000087882 */ /* 0x008fe20000000000 */
[----:B------:R-:W-:Y:S01]  /*08e0*/  USEL UR9, UR9, 0x1a0, UP5 ;  /* 0x000001a009097887 */ /* 0x000fe2000a800000 */
        /* <DEDUP_REMOVED lines=10> */
[----:B--2---:R4:W2:Y:S08]  /*0990*/  SYNCS.EXCH.64 URZ, [UR8+0x50], UR12 ;  /* 0x0000500c08ff75b2 */ /* 0x0048b00008000100 */
[----:B------:R4:W3:Y:S01]  /*09a0*/  SYNCS.EXCH.64 URZ, [UR8+0x60], UR14 ;  /* 0x0000600e08ff75b2 */ /* 0x0008e20008000100 */
[----:B------:R4:W1:Y:S01]  /*09b0*/  SYNCS.EXCH.64 URZ, [UR8+0x58], UR12 ;  /* 0x0000580c08ff75b2 */ /* 0x0008620008000100 */
[----:B------:R4:W1:Y:S02]  /*09c0*/  SYNCS.EXCH.64 URZ, [UR8+0x68], UR14 ;  /* 0x0000680e08ff75b2 */ /* 0x0008640008000100 */
[----:B----4-:R-:W-:Y:S01]  /*09d0*/  NOP ;  /* 0x0000000000007918 */ /* 0x010fe20000000000 */
.L_x_12:
[----:B------:R-:W4:Y:S01]  /*09e0*/  SHFL.IDX PT, R0, R169, RZ, 0x1f ;  /* 0x00001fffa9007589 */ /* 0x000f2200000e0000 */
[----:B------:R-:W-:Y:S01]  /*09f0*/  NOP ;  /* 0x0000000000007918 */ /* 0x000fe20000000000 */
[----:B----4-:R-:W-:-:S13]  /*0a00*/  ISETP.NE.AND P0, PT, R0, 0x5, PT ;  /* 0x000000050000780c */ /* 0x010fda0003f05270 */
[----:B------:R-:W-:Y:S05]  /*0a10*/  @P0 BRA `(.L_x_13) ;  /* 0x0000000000540947 */ /* 0x000fea0003800000 */
[----:B--2---:R-:W-:Y:S01]  /*0a20*/  UMOV UR9, 0x400 ;  /* 0x0000040000097882 */ /* 0x004fe20000000000 */
        /* <DEDUP_REMOVED lines=14> */
[----:B------:R4:W1:Y:S01]  /*0b10*/  SYNCS.EXCH.64 URZ, [UR9+0x98], UR14 ;  /* 0x0000980e09ff75b2 */ /* 0x0008620008000100 */
[----:B------:R4:W1:Y:S01]  /*0b20*/  SYNCS.EXCH.64 URZ, [UR9+0x80], UR12 ;  /* 0x0000800c09ff75b2 */ /* 0x0008620008000100 */
[----:B------:R4:W1:Y:S01]  /*0b30*/  SYNCS.EXCH.64 URZ, [UR9+0xa0], UR14 ;  /* 0x0000a00e09ff75b2 */ /* 0x0008620008000100 */
[----:B------:R4:W1:Y:S01]  /*0b40*/  SYNCS.EXCH.64 URZ, [UR9+0x88], UR12 ;  /* 0x0000880c09ff75b2 */ /* 0x0008620008000100 */
[----:B------:R4:W1:Y:S02]  /*0b50*/  SYNCS.EXCH.64 URZ, [UR9+0xa8], UR14 ;  /* 0x0000a80e09ff75b2 */ /* 0x0008640008000100 */
[----:B----4-:R-:W-:Y:S01]  /*0b60*/  NOP ;  /* 0x0000000000007918 */ /* 0x010fe20000000000 */
.L_x_13:
[----:B------:R-:W4:Y:S01]  /*0b70*/  SHFL.IDX PT, R0, R169, RZ, 0x1f ;  /* 0x00001fffa9007589 */ /* 0x000f2200000e0000 */
[----:B------:R-:W-:Y:S01]  /*0b80*/  ISETP.NE.OR P1, PT, RZ, UR10, !P1 ;  /* 0x0000000aff007c0c */ /* 0x000fe2000cf25670 */
        /* <DEDUP_REMOVED lines=12> */
[----:B------:R4:W3:Y:S01]  /*0c50*/  SYNCS.EXCH.64 URZ, [UR8+0xc0], UR12 ;  /* 0x0000c00c08ff75b2 */ /* 0x0008e20008000100 */
[----:B------:R4:W1:Y:S01]  /*0c60*/  SYNCS.EXCH.64 URZ, [UR8+0xb8], UR12 ;  /* 0x0000b80c08ff75b2 */ /* 0x0008620008000100 */
[----:B------:R4:W1:Y:S02]  /*0c70*/  SYNCS.EXCH.64 URZ, [UR8+0xc8], UR12 ;  /* 0x0000c80c08ff75b2 */ /* 0x0008640008000100 */
[----:B----4-:R-:W-:Y:S01]  /*0c80*/  NOP ;  /* 0x0000000000007918 */ /* 0x010fe20000000000 */
.L_x_14:
[----:B------:R-:W-:Y:S01]  /*0c90*/  VOTEU.ALL UP1, P1 ;  /* 0x0000000000ff7886 */ /* 0x000fe20000820000 */
[----:B---3--:R-:W3:Y:S01]  /*0ca0*/  LDCU UR8, c[0x0][0x36c] ;  /* 0x00006d80ff0877ac */ /* 0x008ee20008000800 */
[----:B------:R-:W-:Y:S01]  /*0cb0*/  NOP ;  /* 0x0000000000007918 */ /* 0x000fe20000000000 */
[----:B------:R-:W-:Y:S01]  /*0cc0*/  LOP3.LUT R10, R166, 0x1f, RZ, 0xc0, !PT ;  /* 0x0000001fa60a7812 */ /* 0x000fe200078ec0ff */
[----:B--2---:R-:W-:Y:S01]  /*0cd0*/  UMOV UR12, 0x20 ;  /* 0x00000020000c7882 */ /* 0x004fe20000000000 */
[----:B------:R-:W-:Y:S01]  /*0ce0*/  @!UP1 UMOV UR6, 0x400 ;  /* 0x0000040000069882 */ /* 0x000fe20000000000 */
[----:B------:R-:W-:-:S04]  /*0cf0*/  @!UP1 UIADD3 UR12, UPT, UPT, -UR12, 0x100000, URZ ;  /* 0x001000000c0c9890 */ /* 0x000fc8000fffe1ff */
[----:B------:R-:W-:Y:S02]  /*0d00*/  @!UP1 USHF.L.U32 UR13, UR12, 0xb, URZ ;  /* 0x0000000b0c0d9899 */ /* 0x000fe400080006ff */
[----:B------:R-:W-:Y:S02]  /*0d10*/  @!UP1 USHF.L.U32 UR12, UR12, 0x1, URZ ;  /* 0x000000010c0c9899 */ /* 0x000fe400080006ff */
[----:B------:R-:W-:Y:S01]  /*0d20*/  @!UP1 ULEA UR6, UR37, UR6, 0x18 ;  /* 0x0000000625069291 */ /* 0x000fe2000f8ec0ff */
[----:B------:R-:W-:Y:S01]  /*0d30*/  VOTEU.ALL UP1, P1 ;  /* 0x0000000000ff7886 */ /* 0x000fe20000820000 */
[----:B------:R-:W-:Y:S01]  /*0d40*/  UISETP.NE.AND UP4, UPT, UR10, URZ, UPT ;  /* 0x000000ff0a00728c */ /* 0x000fe2000bf85270 */
[----:B------:R-:W2:Y:S09]  /*0d50*/  FENCE.VIEW.ASYNC.S ;  /* 0x00000000000073c6 */ /* 0x000eb20000000000 */
[----:B--2---:R2:W4:Y:S01]  /*0d60*/  @!UP1 SYNCS.EXCH.64 URZ, [UR6+0xd0], UR12 ;  /* 0x0000d00c06ff95b2 */ /* 0x0045220008000100 */
[----:B---3--:R-:W-:-:S09]  /*0d70*/  UISETP.EQ.U32.AND UP1, UPT, UR8, 0x1, UPT ;  /* 0x000000010800788c */ /* 0x008fd2000bf22070 */
[----:B------:R-:W-:Y:S05]  /*0d80*/  BRA.U !UP1, `(.L_x_15) ;  /* 0x0000000109087547 */ /* 0x000fea000b800000 */
[----:B-1--4-:R-:W-:Y:S01]  /*0d90*/  UCGABAR_ARV ;  /* 0x00000000000079c7 */ /* 0x012fe20008000000 */
[----:B------:R-:W-:Y:S05]  /*0da0*/  BRA `(.L_x_16) ;  /* 0x0000000000047947 */ /* 0x000fea0003800000 */
.L_x_15:
[----:B-1--4-:R-:W-:Y:S01]  /*0db0*/  NOP ;  /* 0x0000000000007918 */ /* 0x012fe20000000000 */
.L_x_16:
[----:B------:R-:W1:Y:S01]  /*0dc0*/  S2R R164, SR_CTAID.Y ;  /* 0x0000000000a47919 */ /* 0x000e620000002600 */
[----:B------:R-:W-:-:S05]  /*0dd0*/  CS2R.32 R155, SR_CgaSize ;  /* 0x00000000009b7805 */ /* 0x000fca0000008a00 */
[----:B------:R-:W-:-:S05]  /*0de0*/  IMAD R155, R155, -0xa0, RZ ;  /* 0xffffff609b9b7824 */ /* 0x000fca00078e02ff */
[----:B--2---:R-:W-:-:S14]  /*0df0*/  R2UR UR6, R155 ;  /* 0x000000009b0672ca */ /* 0x004fdc00000e0000 */
[----:B------:R-:W2:Y:S01]  /*0e00*/  LDCU UR6, c[0x0][UR6+0x2b4] ;  /* 0x00005680060677ac */ /* 0x000ea20008000800 */
[----:B------:R-:W-:-:S05]  /*0e10*/  CS2R.32 R0, SR_CgaSize ;  /* 0x0000000000007805 */ /* 0x000fca0000008a00 */
[----:B------:R-:W-:-:S06]  /*0e20*/  IMAD R0, R0, -0xa0, RZ ;  /* 0xffffff6000007824 */ /* 0x000fcc00078e02ff */
[----:B------:R-:W3:Y:S01]  /*0e30*/  LDC R0, c[0x0][R0+0x2a4] ;  /* 0x0000a90000007b82 */ /* 0x000ee20000000800 */
[----:B------:R-:W-:Y:S01]  /*0e40*/  PRMT R8, RZ, 0x7610, R8 ;  /* 0x00007610ff087816 */ /* 0x000fe20000000008 */
[----:B------:R-:W4:Y:S01]  /*0e50*/  S2R R11, SR_CTAID.X ;  /* 0x00000000000b7919 */ /* 0x000f220000002500 */
[----:B------:R-:W-:-:S05]  /*0e60*/  CS2R.32 R155, SR_CgaSize ;  /* 0x00000000009b7805 */ /* 0x000fca0000008a00 */
[----:B------:R-:W-:-:S05]  /*0e70*/  IMAD R155, R155, -0xa0, RZ ;  /* 0xffffff609b9b7824 */ /* 0x000fca00078e02ff */
[----:B------:R-:W-:-:S14]  /*0e80*/  R2UR UR8, R155 ;  /* 0x000000009b0872ca */ /* 0x000fdc00000e0000 */
[----:B------:R-:W3:Y:S01]  /*0e90*/  LDCU UR8, c[0x0][UR8+0x2b0] ;  /* 0x00005600080877ac */ /* 0x000ee20008000800 */
[----:B------:R-:W-:Y:S01]  /*0ea0*/  UISETP.NE.AND UP2, UPT, UR10, 0x2, UPT ;  /* 0x000000020a00788c */ /* 0x000fe2000bf45270 */
[----:B------:R-:W2:Y:S01]  /*0eb0*/  LDC R9, c[0x0][0xb24] ;  /* 0x0002c900ff097b82 */ /* 0x000ea20000000800 */
[----:B------:R-:W-:-:S05]  /*0ec0*/  CS2R.32 R2, SR_CgaSize ;  /* 0x0000000000027805 */ /* 0x000fca0000008a00 */
[----:B------:R-:W-:-:S06]  /*0ed0*/  IMAD R2, R2, -0xa0, RZ ;  /* 0xffffff6002027824 */ /* 0x000fcc00078e02ff */
[----:B------:R-:W3:Y:S08]  /*0ee0*/  LDC R2, c[0x0][R2+0x2a0] ;  /* 0x0000a80002027b82 */ /* 0x000ef00000000800 */
[----:B------:R-:W3:Y:S01]  /*0ef0*/  LDC R72, c[0x0][0xb24] ;  /* 0x0002c900ff487b82 */ /* 0x000ee20000000800 */
[----:B-1----:R-:W-:-:S07]  /*0f00*/  I2FP.F32.U32 R3, R164 ;  /* 0x000000a400037245 */ /* 0x002fce0000201000 */
[----:B------:R-:W1:Y:S01]  /*0f10*/  S2UR UR36, SR_CTAID.Z ;  /* 0x00000000002479c3 */ /* 0x000e620000002700 */
[----:B--2---:R-:W-:Y:S01]  /*0f20*/  ISETP.GE.AND P0, PT, R9, 0x1, PT ;  /* 0x000000010900780c */ /* 0x004fe20003f06270 */
[----:B----4-:R-:W-:Y:S01]  /*0f30*/  IMAD.MOV.U32 R155, RZ, RZ, R11 ;  /* 0x000000ffff9b7224 */ /* 0x010fe200078e000b */
[----:B------:R-:W-:Y:S01]  /*0f40*/  I2FP.F32.U32 R4, R11 ;  /* 0x0000000b00047245 */ /* 0x000fe20000201000 */
[----:B------:R-:W-:Y:S01]  /*0f50*/  FMUL R3, R3, UR6 ;  /* 0x0000000603037c20 */ /* 0x000fe20008400000 */
[----:B------:R-:W2:Y:S03]  /*0f60*/  LDCU UR6, c[0x0][0xb30] ;  /* 0x00016600ff0677ac */ /* 0x000ea60008000800 */
[----:B---3--:R-:W-:Y:S01]  /*0f70*/  FMUL R4, R4, UR8 ;  /* 0x0000000804047c20 */ /* 0x008fe20008400000 */
[----:B------:R-:W3:Y:S08]  /*0f80*/  F2I.U32.TRUNC.NTZ R143, R3 ;  /* 0x00000003008f7305 */ /* 0x000ef0000020f000 */
[----:B------:R-:W4:Y:S01]  /*0f90*/  F2I.U32.TRUNC.NTZ R154, R4 ;  /* 0x00000004009a7305 */ /* 0x000f22000020f000 */
[----:B--2---:R-:W-:Y:S01]  /*0fa0*/  UISETP.NE.AND UP3, UPT, UR6, 0x1, UPT ;  /* 0x000000010600788c */ /* 0x004fe2000bf65270 */
[----:B---3--:R-:W-:-:S05]  /*0fb0*/  IADD3 R143, PT, PT, -R143, RZ, RZ ;  /* 0x000000ff8f8f7210 */ /* 0x008fca0007ffe1ff */
[----:B------:R-:W-:Y:S01]  /*0fc0*/  IMAD R143, R0, R143, R164 ;  /* 0x0000008f008f7224 */ /* 0x000fe200078e02a4 */
[----:B------:R-:W-:Y:S01]  /*0fd0*/  PRMT R0, RZ, 0x7610, R0 ;  /* 0x00007610ff007816 */ /* 0x000fe20000000000 */
[----:B----4-:R-:W-:-:S04]  /*0fe0*/  IMAD.MOV R154, RZ, RZ, -R154 ;  /* 0x000000ffff9a7224 */ /* 0x010fc800078e0a9a */
[----:B------:R-:W-:Y:S01]  /*0ff0*/  IMAD R154, R2, R154, R11 ;  /* 0x0000009a029a7224 */ /* 0x000fe200078e020b */
[----:B-1----:R-:W-:Y:S06]  /*1000*/  BRA.U UP4, `(.L_x_17) ;  /* 0x0000000104247547 */ /* 0x002fec000b800000 */
[----:B------:R-:W-:Y:S01]  /*1010*/  ISETP.NE.AND P1, PT, R143, RZ, PT ;  /* 0x000000ff8f00720c */ /* 0x000fe20003f25270 */
[----:B------:R-:W-:Y:S01]  /*1020*/  IMAD.MOV.U32 R0, RZ, RZ, 0x3 ;  /* 0x00000003ff007424 */ /* 0x000fe200078e00ff */
[C---:B------:R-:W-:Y:S02]  /*1030*/  LOP3.LUT R3, R154.reuse, 0xfffffffe, RZ, 0xc0, !PT ;  /* 0xfffffffe9a037812 */ /* 0x040fe400078ec0ff */
[----:B------:R-:W-:Y:S02]  /*1040*/  ISETP.LT.U32.OR P1, PT, R154, 0x2, !P1 ;  /* 0x000000029a00780c */ /* 0x000fe40004f21470 */
[----:B------:R-:W-:Y:S02]  /*1050*/  SHF.L.U32 R0, R0, R3, RZ ;  /* 0x0000000300007219 */ /* 0x000fe400000006ff */
[----:B------:R-:W-:Y:S02]  /*1060*/  SEL R5, RZ, 0x1, !P1 ;  /* 0x00000001ff057807 */ /* 0x000fe40004800000 */
[----:B------:R-:W-:-:S05]  /*1070*/  SEL R2, RZ, 0x2, !P1 ;  /* 0x00000002ff027807 */ /* 0x000fca0004800000 */
[----:B------:R-:W-:-:S05]  /*1080*/  IMAD.IADD R2, R5, 0x1, R2 ;  /* 0x0000000105027824 */ /* 0x000fca00078e0202 */
[----:B------:R-:W-:Y:S02]  /*1090*/  PRMT R8, R2, 0x7610, R8 ;  /* 0x0000761002087816 */ /* 0x000fe40000000008 */
.L_x_17:
[----:B------:R-:W-:Y:S05]  /*10a0*/  @!P0 BRA `(.L_x_18) ;  /* 0x0000000000b88947 */ /* 0x000fea0003800000 */
[----:B------:R-:W1:Y:S01]  /*10b0*/  LDC.64 R4, c[0x0][0xb18] ;  /* 0x0002c600ff047b82 */ /* 0x000e620000000a00 */
[----:B------:R-:W-:-:S07]  /*10c0*/  ISETP.NE.AND P0, PT, R9, 0x1, PT ;  /* 0x000000010900780c */ /* 0x000fce0003f05270 */
[----:B------:R-:W2:Y:S08]  /*10d0*/  LDC R14, c[0x0][0xb0c] ;  /* 0x0002c300ff0e7b82 */ /* 0x000eb00000000800 */
[----:B------:R-:W3:Y:S08]  /*10e0*/  LDC R13, c[0x0][0x370] ;  /* 0x0000dc00ff0d7b82 */ /* 0x000ef00000000800 */
[----:B------:R-:W4:Y:S01]  /*10f0*/  LDC R16, c[0x0][0x374] ;  /* 0x0000dd00ff107b82 */ /* 0x000f220000000800 */
[----:B-1----:R-:W-:-:S07]  /*1100*/  ISETP.NE.AND P1, PT, R4, 0x1, PT ;  /* 0x000000010400780c */ /* 0x002fce0003f25270 */
[----:B------:R-:W3:Y:S01]  /*1110*/  LDC.64 R6, c[0x0][0xb10] ;  /* 0x0002c400ff067b82 */ /* 0x000ee20000000a00 */
[----:B--2---:R-:W-:-:S07]  /*1120*/  ISETP.NE.AND P2, PT, R14, 0x1, PT ;  /* 0x000000010e00780c */ /* 0x004fce0003f45270 */
[----:B------:R-:W1:Y:S08]  /*1130*/  LDC R12, c[0x0][0xb20] ;  /* 0x0002c800ff0c7b82 */ /* 0x000e700000000800 */
[----:B------:R-:W2:Y:S01]  /*1140*/  LDC.64 R2, c[0x0][0xb28] ;  /* 0x0002ca00ff027b82 */ /* 0x000ea20000000a00 */
[----:B----4-:R-:W-:-:S04]  /*1150*/  IMAD.HI.U32 R15, R16, R5, RZ ;  /* 0x00000005100f7227 */ /* 0x010fc800078e00ff */
[----:B------:R-:W-:-:S04]  /*1160*/  IMAD.HI.U32 R5, R164, R5, RZ ;  /* 0x00000005a4057227 */ /* 0x000fc800078e00ff */
[----:B---3--:R-:W-:-:S04]  /*1170*/  IMAD.HI.U32 R18, R13, R6, RZ ;  /* 0x000000060d127227 */ /* 0x008fc800078e00ff */
[C---:B------:R-:W-:Y:S01]  /*1180*/  IMAD.HI.U32 R20, R11.reuse, R6, RZ ;  /* 0x000000060b147227 */ /* 0x040fe200078e00ff */
[-C--:B------:R-:W-:Y:S02]  /*1190*/  @P2 SHF.R.U32.HI R13, RZ, R7.reuse, R18 ;  /* 0x00000007ff0d2219 */ /* 0x080fe40000011612 */
[-C--:B-1----:R-:W-:Y:S02]  /*11a0*/  @P1 SHF.R.U32.HI R16, RZ, R12.reuse, R15 ;  /* 0x0000000cff101219 */ /* 0x082fe4000001160f */
[----:B------:R-:W-:Y:S02]  /*11b0*/  SHF.R.U32.HI R5, RZ, R12, R5 ;  /* 0x0000000cff057219 */ /* 0x000fe40000011605 */
[----:B------:R-:W-:Y:S02]  /*11c0*/  SHF.R.U32.HI R20, RZ, R7, R20 ;  /* 0x00000007ff147219 */ /* 0x000fe40000011614 */
[----:B------:R-:W-:Y:S01]  /*11d0*/  SEL R5, R164, R5, !P1 ;  /* 0x00000005a4057207 */ /* 0x000fe20004800000 */
[----:B--2---:R-:W-:Y:S01]  /*11e0*/  IMAD.HI.U32 R18, R16, R2, RZ ;  /* 0x0000000210127227 */ /* 0x004fe200078e00ff */
[----:B------:R-:W-:-:S02]  /*11f0*/  SEL R155, R11, R20, !P2 ;  /* 0x000000140b9b7207 */ /* 0x000fc40005000000 */
[----:B------:R-:W-:Y:S01]  /*1200*/  IADD3 R7, PT, PT, -R5, RZ, RZ ;  /* 0x000000ff05077210 */ /* 0x000fe20007ffe1ff */
[----:B------:R-:W-:Y:S01]  /*1210*/  IMAD.HI.U32 R6, R13, R2, RZ ;  /* 0x000000020d067227 */ /* 0x000fe200078e00ff */
[----:B------:R-:W-:-:S03]  /*1220*/  @P0 SHF.R.U32.HI R16, RZ, R3, R18 ;  /* 0x00000003ff100219 */ /* 0x000fc60000011612 */
[----:B------:R-:W-:Y:S01]  /*1230*/  IMAD R7, R4, R7, R164 ;  /* 0x0000000704077224 */ /* 0x000fe200078e02a4 */
[----:B------:R-:W-:Y:S01]  /*1240*/  @P0 SHF.R.U32.HI R13, RZ, R3, R6 ;  /* 0x00000003ff0d0219 */ /* 0x000fe20000011606 */
[----:B------:R-:W-:-:S04]  /*1250*/  IMAD R16, R16, R9, RZ ;  /* 0x0000000910107224 */ /* 0x000fc800078e02ff */
[----:B------:R-:W-:Y:S01]  /*1260*/  IMAD R6, R13, R9, RZ ;  /* 0x000000090d067224 */ /* 0x000fe200078e02ff */
[----:B------:R-:W-:-:S04]  /*1270*/  ISETP.GE.AND P1, PT, R5, R16, PT ;  /* 0x000000100500720c */ /* 0x000fc80003f26270 */
[----:B------:R-:W-:Y:S01]  /*1280*/  ISETP.GE.OR P1, PT, R155, R6, P1 ;  /* 0x000000069b00720c */ /* 0x000fe20000f26670 */
[----:B------:R-:W-:-:S05]  /*1290*/  IMAD.HI.U32 R6, R5, R2, RZ ;  /* 0x0000000205067227 */ /* 0x000fca00078e00ff */
[----:B------:R-:W-:-:S04]  /*12a0*/  SHF.R.U32.HI R6, RZ, R3, R6 ;  /* 0x00000003ff067219 */ /* 0x000fc80000011606 */
[----:B------:R-:W-:-:S03]  /*12b0*/  SEL R6, R5, R6, !P0 ;  /* 0x0000000605067207 */ /* 0x000fc60004000000 */
[----:B------:R-:W-:Y:S01]  /*12c0*/  @!P1 IMAD.HI.U32 R12, R155, R2, RZ ;  /* 0x000000029b0c9227 */ /* 0x000fe200078e00ff */
[----:B------:R-:W-:-:S04]  /*12d0*/  IADD3 R2, PT, PT, -R6, RZ, RZ ;  /* 0x000000ff06027210 */ /* 0x000fc80007ffe1ff */
[----:B------:R-:W-:Y:S01]  /*12e0*/  @!P1 SHF.R.U32.HI R12, RZ, R3, R12 ;  /* 0x00000003ff0c9219 */ /* 0x000fe2000001160c */
[----:B------:R-:W-:-:S03]  /*12f0*/  IMAD R2, R9, R2, R5 ;  /* 0x0000000209027224 */ /* 0x000fc600078e0205 */
[----:B------:R-:W-:-:S05]  /*1300*/  @!P1 SEL R3, R155, R12, !P0 ;  /* 0x0000000c9b039207 */ /* 0x000fca0004000000 */
[--C-:B------:R-:W-:Y:S02]  /*1310*/  @!P1 IMAD.IADD R6, R6, 0x1, -R3.reuse ;  /* 0x0000000106069824 */ /* 0x100fe400078e0a03 */
[----:B------:R-:W-:Y:S01]  /*1320*/  @!P1 IMAD R3, R2, R13, R3 ;  /* 0x0000000d02039224 */ /* 0x000fe200078e0203 */
[----:B------:R-:W-:Y:S01]  /*1330*/  IADD3 R2, PT, PT, -R155, RZ, RZ ;  /* 0x000000ff9b027210 */ /* 0x000fe20007ffe1ff */
[----:B------:R-:W-:Y:S02]  /*1340*/  @!P1 IMAD R5, R6, R9, R155 ;  /* 0x0000000906059224 */ /* 0x000fe400078e029b */
[----:B------:R-:W-:Y:S02]  /*1350*/  @!P1 IMAD.MOV.U32 R155, RZ, RZ, R3 ;  /* 0x000000ffff9b9224 */ /* 0x000fe400078e0003 */
[----:B------:R-:W-:Y:S02]  /*1360*/  IMAD R2, R14, R2, R11 ;  /* 0x000000020e027224 */ /* 0x000fe400078e020b */
[----:B------:R-:W-:-:S02]  /*1370*/  IMAD R164, R5, R4, R7 ;  /* 0x0000000405a47224 */ /* 0x000fc400078e0207 */
[----:B------:R-:W-:Y:S02]  /*1380*/  IMAD R155, R155, R14, R2 ;  /* 0x0000000e9b9b7224 */ /* 0x000fe400078e0202 */
.L_x_18:
[----:B------:R-:W-:Y:S05]  /*1390*/  BRA.U UP3, `(.L_x_19) ;  /* 0x0000000103407547 */ /* 0x000fea000b800000 */
[----:B------:R-:W1:Y:S08]  /*13a0*/  LDC.64 R4, c[0x0][0xb10] ;  /* 0x0002c400ff047b82 */ /* 0x000e700000000a00 */
[----:B------:R-:W2:Y:S08]  /*13b0*/  LDC.64 R2, c[0x0][0xb18] ;  /* 0x0002c600ff027b82 */ /* 0x000eb00000000a00 */
[----:B------:R-:W3:Y:S08]  /*13c0*/  LDC R6, c[0x0][0xb20] ;  /* 0x0002c800ff067b82 */ /* 0x000ef00000000800 */
[----:B------:R-:W4:Y:S01]  /*13d0*/  LDC R12, c[0x0][0xb0c] ;  /* 0x0002c300ff0c7b82 */ /* 0x000f220000000800 */
[----:B-1----:R-:W-:-:S05]  /*13e0*/  IMAD.HI.U32 R4, R155, R4, RZ ;  /* 0x000000049b047227 */ /* 0x002fca00078e00ff */
[----:B------:R-:W-:Y:S01]  /*13f0*/  SHF.R.U32.HI R4, RZ, R5, R4 ;  /* 0x00000005ff047219 */ /* 0x000fe20000011604 */
[----:B--2---:R-:W-:Y:S01]  /*1400*/  IMAD.HI.U32 R3, R164, R3, RZ ;  /* 0x00000003a4037227 */ /* 0x004fe200078e00ff */
[----:B------:R-:W-:-:S04]  /*1410*/  ISETP.NE.AND P0, PT, R2, 0x1, PT ;  /* 0x000000010200780c */ /* 0x000fc80003f05270 */
[----:B---3--:R-:W-:-:S04]  /*1420*/  SHF.R.U32.HI R3, RZ, R6, R3 ;  /* 0x00000006ff037219 */ /* 0x008fc80000011603 */
[----:B------:R-:W-:Y:S02]  /*1430*/  SEL R3, R164, R3, !P0 ;  /* 0x00000003a4037207 */ /* 0x000fe40004000000 */
[----:B----4-:R-:W-:-:S04]  /*1440*/  ISETP.NE.AND P1, PT, R12, 0x1, PT ;  /* 0x000000010c00780c */ /* 0x010fc80003f25270 */
[----:B------:R-:W-:-:S05]  /*1450*/  SEL R6, R155, R4, !P1 ;  /* 0x000000049b067207 */ /* 0x000fca0004800000 */
[----:B------:R-:W-:Y:S02]  /*1460*/  IMAD.IADD R4, R3, 0x1, -R6 ;  /* 0x0000000103047824 */ /* 0x000fe400078e0a06 */
[----:B------:R-:W-:Y:S02]  /*1470*/  IMAD.IADD R3, R6, 0x1, -R3 ;  /* 0x0000000106037824 */ /* 0x000fe400078e0a03 */
[----:B------:R-:W-:Y:S02]  /*1480*/  IMAD R155, R4, R12, R155 ;  /* 0x0000000c049b7224 */ /* 0x000fe400078e029b */
[----:B------:R-:W-:Y:S02]  /*1490*/  IMAD R164, R3, R2, R164 ;  /* 0x0000000203a47224 */ /* 0x000fe400078e02a4 */
.L_x_19:
[----:B------:R-:W-:Y:S05]  /*14a0*/  BRA.U !UP1, `(.L_x_20) ;  /* 0x00000001090c7547 */ /* 0x000fea000b800000 */
[----:B------:R-:W-:Y:S01]  /*14b0*/  UCGABAR_WAIT ;  /* 0x0000000000007dc7 */ /* 0x000fe20008000000 */
[----:B------:R-:W-:Y:S01]  /*14c0*/  CCTL.IVALL ;  /* 0x00000000ff00798f */ /* 0x000fe20002000000 */
[----:B------:R-:W-:Y:S05]  /*14d0*/  BRA `(.L_x_21) ;  /* 0x0000000000047947 */ /* 0x000fea0003800000 */
.L_x_20:
[----:B------:R-:W-:Y:S06]  /*14e0*/  BAR.SYNC.DEFER_BLOCKING 0x0 ;  /* 0x0000000000007b1d */ /* 0x000fec0000010000 */
.L_x_21:
[----:B------:R-:W-:Y:S05]  /*14f0*/  BRA.U UP2, `(.L_x_22) ;  /* 0x0000001102907547 */ /* 0x000fea000b800000 */
[----:B------:R-:W1:Y:S01]  /*1500*/  LDCU UR15, c[0x0][0x38c] ;  /* 0x00007180ff0f77ac */ /* 0x000e620008000800 */
[----:B------:R-:W2:Y:S01]  /*1510*/  LDC R9, c[0x0][0x370] ;  /* 0x0000dc00ff097b82 */ /* 0x000ea20000000800 */
[C---:B------:R-:W-:Y:S01]  /*1520*/  IMAD.SHL.U32 R17, R11.reuse, 0x20, RZ ;  /* 0x000000200b117824 */ /* 0x040fe200078e00ff */
[----:B------:R-:W-:Y:S01]  /*1530*/  PLOP3.LUT P1, PT, PT, PT, UP5, 0x80, 0x8 ;  /* 0x000000000008781c */ /* 0x000fe20003f2f058 */
[----:B------:R-:W-:Y:S01]  /*1540*/  UISETP.NE.AND UP1, UPT, UR10, URZ, UPT ;  /* 0x000000ff0a00728c */ /* 0x000fe2000bf25270 */
[----:B------:R-:W-:Y:S01]  /*1550*/  ISETP.NE.AND P4, PT, R10, RZ, P5 ;  /* 0x000000ff0a00720c */ /* 0x000fe20002f85270 */
[----:B------:R-:W-:Y:S01]  /*1560*/  IMAD.SHL.U32 R16, R11, 0x80, RZ ;  /* 0x000000800b107824 */ /* 0x000fe200078e00ff */
[----:B------:R-:W-:Y:S01]  /*1570*/  PLOP3.LUT P1, PT, P1, PT, PT, 0x8, 0x80 ;  /* 0x000000000080781c */ /* 0x000fe20000f2e170 */
[----:B------:R-:W-:Y:S01]  /*1580*/  IMAD.MOV.U32 R15, RZ, RZ, 0x1 ;  /* 0x00000001ff0f7424 */ /* 0x000fe200078e00ff */
[----:B------:R-:W3:Y:S01]  /*1590*/  LDC R0, c[0x0][0x374] ;  /* 0x0000dd00ff007b82 */ /* 0x000ee20000000800 */
[----:B------:R-:W-:Y:S01]  /*15a0*/  IMAD.MOV.U32 R14, RZ, RZ, RZ ;  /* 0x000000ffff0e7224 */ /* 0x000fe200078e00ff */
[----:B------:R-:W-:Y:S01]  /*15b0*/  CS2R R12, SRZ ;  /* 0x00000000000c7805 */ /* 0x000fe2000001ff00 */
[----:B------:R-:W-:Y:S01]  /*15c0*/  IMAD.MOV.U32 R10, RZ, RZ, 0x1 ;  /* 0x00000001ff0a7424 */ /* 0x000fe200078e00ff */
[----:B------:R-:W-:Y:S01]  /*15d0*/  LOP3.LUT R17, R17, 0x20, RZ, 0xc0, !PT ;  /* 0x0000002011117812 */ /* 0x000fe200078ec0ff */
[----:B------:R-:W4:Y:S01]  /*15e0*/  LDCU.64 UR24, c[0x0][0x348] ;  /* 0x00006900ff1877ac */ /* 0x000f220008000a00 */
[----:B-1----:R-:W-:-:S02]  /*15f0*/  UIADD3 UR4, UPT, UPT, UR15, 0x1f, URZ ;  /* 0x0000001f0f047890 */ /* 0x002fc4000fffe0ff */
[----:B------:R-:W-:Y:S02]  /*1600*/  USEL UR7, UR7, 0x2, UP1 ;  /* 0x0000000207077887 */ /* 0x000fe40008800000 */
[----:B------:R-:W-:Y:S01]  /*1610*/  USHF.R.S32.HI UR22, URZ, 0x1f, UR4 ;  /* 0x0000001fff167899 */ /* 0x000fe20008011404 */
[----:B------:R-:W-:-:S03]  /*1620*/  UMOV UR13, URZ ;  /* 0x000000ff000d7c82 */ /* 0x000fc60008000000 */
[----:B------:R-:W-:Y:S02]  /*1630*/  ULEA.HI UR22, UR22, UR4, URZ, 0x5 ;  /* 0x0000000416167291 */ /* 0x000fe4000f8f28ff */
[----:B------:R-:W-:Y:S02]  /*1640*/  UIADD3 UR4, UPT, UPT, UR15, -0x1, URZ ;  /* 0xffffffff0f047890 */ /* 0x000fe4000fffe0ff */
[----:B------:R-:W-:Y:S02]  /*1650*/  USHF.R.S32.HI UR22, URZ, 0x5, UR22 ;  /* 0x00000005ff167899 */ /* 0x000fe40008011416 */
[----:B------:R-:W-:Y:S02]  /*1660*/  UISETP.GE.U32.AND UP2, UPT, UR4, -0x3f, UPT ;  /* 0xffffffc10400788c */ /* 0x000fe4000bf46070 */
[----:B------:R-:W-:Y:S02]  /*1670*/  UISETP.LT.U32.AND UP0, UPT, UR22, 0x3, UPT ;  /* 0x000000031600788c */ /* 0x000fe4000bf01070 */
[----:B------:R-:W-:-:S02]  /*1680*/  UIADD3 UR15, UPT, UPT, UR15, 0x3e, URZ ;  /* 0x0000003e0f0f7890 */ /* 0x000fc4000fffe0ff */
[----:B------:R-:W-:-:S04]  /*1690*/  USEL UR21, UR22, 0x3, UP0 ;  /* 0x0000000316157887 */ /* 0x000fc80008000000 */
[----:B------:R-:W-:Y:S02]  /*16a0*/  UIADD3 UR6, UPT, UPT, UR21, -0x1, URZ ;  /* 0xffffffff15067890 */ /* 0x000fe4000fffe0ff */
[----:B------:R-:W-:Y:S02]  /*16b0*/  @UP2 UIADD3 UR6, UPT, UPT, UR21, URZ, URZ ;  /* 0x000000ff15062290 */ /* 0x000fe4000fffe0ff */
[----:B------:R-:W-:Y:S02]  /*16c0*/  UIADD3 UR14, UPT, UPT, UR22, -UR21, URZ ;  /* 0x80000015160e7290 */ /* 0x000fe4000fffe0ff */
[----:B------:R-:W-:Y:S02]  /*16d0*/  UIADD3 UR5, UPT, UPT, UR6, 0x1, URZ ;  /* 0x0000000106057890 */ /* 0x000fe4000fffe0ff */
[----:B--2-4-:R-:W-:-:S12]  /*16e0*/  UIADD3 UR6, UPT, UPT, -UR6, URZ, URZ ;  /* 0x000000ff06067290 */ /* 0x014fd8000fffe1ff */
.L_x_42:
[----:B------:R-:W-:Y:S01]  /*16f0*/  UISETP.NE.AND UP0, UPT, UR37, URZ, UPT ;  /* 0x000000ff2500728c */ /* 0x000fe2000bf05270 */
[----:B------:R-:W1:Y:S08]  /*1700*/  S2UR UR37, SR_CgaCtaId ;  /* 0x00000000002579c3 */ /* 0x000e700000008800 */
[----:B------:R-:W-:Y:S05]  /*1710*/  BRA.U UP0, `(.L_x_23) ;  /* 0x0000000100347547 */ /* 0x000fea000b800000 */
[----:B------:R-:W2:Y:S01]  /*1720*/  S2R R2, SR_CgaCtaId ;  /* 0x0000000000027919 */ /* 0x000ea20000008800 */
[----:B------:R-:W-:-:S04]  /*1730*/  MOV R3, 0x400 ;  /* 0x0000040000037802 */ /* 0x000fc80000000f00 */
[----:B--2---:R-:W-:Y:S02]  /*1740*/  LEA R3, R2, R3, 0x18 ;  /* 0x0000000302037211 */ /* 0x004fe400078ec0ff */
[----:B------:R-:W-:-:S03]  /*1750*/  SHF.L.U32 R2, R10, 0x1f, RZ ;  /* 0x0000001f0a027819 */ /* 0x000fc600000006ff */
[----:B------:R-:W-:-:S04]  /*1760*/  IMAD R3, R12, 0x8, R3 ;  /* 0x000000080c037824 */ /* 0x000fc800078e0203 */
[----:B------:R-:W2:Y:S02]  /*1770*/  SYNCS.PHASECHK.TRANS64.TRYWAIT P0, [R3+URZ+0xc0], R2 ;  /* 0x0000c002030075a7 */ /* 0x000ea400080011ff */
[----:B--2---:R-:W-:Y:S05]  /*1780*/  @!P0 BRA `(.L_x_24) ;  /* 0x0000005400d88947 */ /* 0x004fea0003800000 */
.L_x_112:
[----:B------:R-:W-:Y:S01]  /*1790*/  VIADD R12, R12, 0x1 ;  /* 0x000000010c0c7836 */ /* 0x000fe20000000000 */
[----:B------:R2:W-:Y:S04]  /*17a0*/  SYNCS.ARRIVE.TRANS64.A1T0 RZ, [R3+URZ+0xb0], RZ ;  /* 0x0000b0ff03ff79a7 */ /* 0x0005e800081000ff */
[----:B------:R-:W-:-:S04]  /*17b0*/  ISETP.NE.AND P0, PT, R12, 0x2, PT ;  /* 0x000000020c00780c */ /* 0x000fc80003f05270 */
[----:B------:R-:W-:Y:S02]  /*17c0*/  SEL R12, R12, RZ, P0 ;  /* 0x000000ff0c0c7207 */ /* 0x000fe40000000000 */
[----:B--2---:R-:W-:-:S04]  /*17d0*/  SEL R3, RZ, 0x1, P0 ;  /* 0x00000001ff037807 */ /* 0x004fc80000000000 */
[----:B------:R-:W-:-:S07]  /*17e0*/  LOP3.LUT R10, R10, R3, RZ, 0x3c, !PT ;  /* 0x000000030a0a7212 */ /* 0x000fce00078e3cff */
.L_x_23:
[----:B------:R-:W-:Y:S01]  /*17f0*/  UMOV UR4, 0x400 ;  /* 0x0000040000047882 */ /* 0x000fe20000000000 */
[----:B------:R-:W-:Y:S01]  /*1800*/  LEA.HI R3, R155, R155, RZ, 0x1 ;  /* 0x0000009b9b037211 */ /* 0x000fe200078f08ff */
[----:B-1----:R-:W-:Y:S01]  /*1810*/  ULEA UR4, UR37, UR4, 0x18 ;  /* 0x0000000425047291 */ /* 0x002fe2000f8ec0ff */
[----:B------:R-:W-:Y:S01]  /*1820*/  SHF.L.U32 R2, R15, 0x1f, RZ ;  /* 0x0000001f0f027819 */ /* 0x000fe200000006ff */
[----:B------:R-:W-:Y:S01]  /*1830*/  UISETP.GE.U32.AND UP0, UPT, UR15, 0x3f, UPT ;  /* 0x0000003f0f00788c */ /* 0x000fe2000bf06070 */
[----:B------:R-:W-:Y:S01]  /*1840*/  R2UR UR35, R16 ;  /* 0x00000000102372ca */ /* 0x000fe200000e0000 */
[----:B------:R-:W-:Y:S01]  /*1850*/  ULEA UR8, UR13, UR4, 0x3 ;  /* 0x000000040d087291 */ /* 0x000fe2000f8e18ff */
[----:B------:R-:W-:Y:S01]  /*1860*/  IMAD.SHL.U32 R3, R3, 0x80, RZ ;  /* 0x0000008003037824 */ /* 0x000fe200078e00ff */
[----:B------:R-:W-:Y:S01]  /*1870*/  R2UR UR11, R17 ;  /* 0x00000000110b72ca */ /* 0x000fe200000e0000 */
[----:B------:R-:W-:-:S03]  /*1880*/  UMOV UR23, URZ ;  /* 0x000000ff00177c82 */ /* 0x000fc60008000000 */
[----:B------:R-:W-:-:S03]  /*1890*/  LOP3.LUT R3, R3, 0xffffff00, RZ, 0xc0, !PT ;  /* 0xffffff0003037812 */ /* 0x000fc600078ec0ff */
[----:B------:R1:W2:Y:S01]  /*18a0*/  SYNCS.PHASECHK.TRANS64.TRYWAIT P0, [UR8+0x18], R2 ;  /* 0x00001802ff0075a7 */ /* 0x0002a20008001108 */
[----:B------:R-:W-:Y:S02]  /*18b0*/  R2UR UR9, R3 ;  /* 0x00000000030972ca */ /* 0x000fe400000e0000 */
[----:B------:R-:W-:-:S11]  /*18c0*/  R2UR UR8, R164 ;  /* 0x00000000a40872ca */ /* 0x000fd600000e0000 */
[----:B------:R-:W-:Y:S02]  /*18d0*/  ULOP3.LUT UR35, UR9, 0x80, UR35, 0xf8, !UPT ;  /* 0x0000008009237892 */ /* 0x000fe4000f8ef823 */
[----:B------:R-:W-:Y:S01]  /*18e0*/  ULEA UR11, UR8, UR11, 0x6 ;  /* 0x0000000b080b7291 */ /* 0x000fe2000f8e30ff */
[----:B------:R-:W-:Y:S11]  /*18f0*/  BRA.U !UP0, `(.L_x_25) ;  /* 0x0000000108c07547 */ /* 0x000ff6000b800000 */
[----:B------:R-:W-:Y:S01]  /*1900*/  UMOV UR16, UR6 ;  /* 0x0000000600107c82 */ /* 0x000fe20008000000 */
[----:B------:R-:W-:Y:S01]  /*1910*/  UMOV UR17, UR13 ;  /* 0x0000000d00117c82 */ /* 0x000fe20008000000 */
[----:B------:R-:W-:-:S05]  /*1920*/  UMOV UR34, URZ ;  /* 0x000000ff00227c82 */ /* 0x000fca0008000000 */
.L_x_31:
[----:B------:R-:W-:Y:S01]  /*1930*/  ULEA UR33, UR17, UR4, 0x3 ;  /* 0x0000000411217291 */ /* 0x000fe2000f8e18ff */
[----:B------:R-:W-:Y:S01]  /*1940*/  @P5 MOV R3, 0x2800 ;  /* 0x0000280000035802 */ /* 0x000fe20000000f00 */
[----:B-12-4-:R-:W-:Y:S10]  /*1950*/  @P0 BRA `(.L_x_26) ;  /* 0x00000000000c0947 */ /* 0x016ff40003800000 */
[----:B------:R-:W-:-:S04]  /*1960*/  SHF.L.U32 R5, R15, 0x1f, RZ ;  /* 0x0000001f0f057819 */ /* 0x000fc800000006ff */
[----:B------:R-:W2:Y:S02]  /*1970*/  SYNCS.PHASECHK.TRANS64.TRYWAIT P0, [UR33+0x18], R5 ;  /* 0x00001805ff0075a7 */ /* 0x000ea40008001121 */
[----:B--2---:R-:W-:Y:S05]  /*1980*/  @!P0 BRA `(.L_x_27) ;  /* 0x00000054006c8947 */ /* 0x004fea0003800000 */
.L_x_26:
[----:B------:R2:W-:Y:S01]  /*1990*/  @P5 SYNCS.ARRIVE.TRANS64 RZ, [UR33], R3 ;  /* 0x00000003ffff59a7 */ /* 0x0005e20008000021 */
[----:B------:R-:W-:Y:S02]  /*19a0*/  ULOP3.LUT UR8, UR7, 0x2, URZ, 0xfc, !UPT ;  /* 0x0000000207087892 */ /* 0x000fe4000f8efcff */
[----:B------:R-:W-:Y:S02]  /*19b0*/  UIADD3 UR16, UPT, UPT, UR16, 0x1, URZ ;  /* 0x0000000110107890 */ /* 0x000fe4000fffe0ff */
[----:B------:R-:W-:Y:S02]  /*19c0*/  UISETP.NE.AND UP0, UPT, UR8, 0x2, UPT ;  /* 0x000000020800788c */ /* 0x000fe4000bf05270 */
[----:B------:R-:W-:-:S07]  /*19d0*/  UISETP.NE.AND UP2, UPT, UR16, 0x1, UPT ;  /* 0x000000011000788c */ /* 0x000fce000bf45270 */
[----:B------:R-:W-:Y:S05]  /*19e0*/  BRA.U UP0, `(.L_x_28) ;  /* 0x0000000100047547 */ /* 0x000fea000b800000 */
[----:B------:R-:W-:Y:S05]  /*19f0*/  BPT.TRAP 0x1 ;  /* 0x000000040000795c */ /* 0x000fea0000300000 */
.L_x_28:
[----:B------:R-:W-:Y:S04]  /*1a00*/  BSSY.RECONVERGENT B0, `(.L_x_29) ;  /* 0x0000003000007945 */ /* 0x000fe80003800200 */
[----:B------:R-:W-:Y:S05]  /*1a10*/  @!P4 BRA `(.L_x_30) ;  /* 0x000000000004c947 */ /* 0x000fea0003800000 */
[----:B------:R-:W-:Y:S05]  /*1a20*/  BPT.TRAP 0x1 ;  /* 0x000000040000795c */ /* 0x000fea0000300000 */
.L_x_30:
[----:B------:R-:W-:Y:S05]  /*1a30*/  BSYNC.RECONVERGENT B0 ;  /* 0x0000000000007941 */ /* 0x000fea0003800200 */
.L_x_29:
[----:B------:R-:W-:Y:S02]  /*1a40*/  UIADD3 UR13, UPT, UPT, UR17, 0x1, URZ ;  /* 0x00000001110d7890 */ /* 0x000fe4000fffe0ff */
[----:B------:R-:W-:Y:S02]  /*1a50*/  ULEA UR32, UR17, UR4, 0xc ;  /* 0x0000000411207291 */ /* 0x000fe4000f8e60ff */
[----:B------:R-:W-:Y:S02]  /*1a60*/  UISETP.NE.AND UP0, UPT, UR13, 0x3, UPT ;  /* 0x000000030d00788c */ /* 0x000fe4000bf05270 */
[----:B------:R-:W-:Y:S02]  /*1a70*/  UIADD3 UR28, UP1, UPT, UR24, 0x80, URZ ;  /* 0x00000080181c7890 */ /* 0x000fe4000ff3e0ff */
[----:B------:R-:W-:Y:S02]  /*1a80*/  USEL UR9, URZ, 0x1, UP0 ;  /* 0x00000001ff097887 */ /* 0x000fe40008000000 */
[----:B------:R-:W-:-:S02]  /*1a90*/  USEL UR13, UR13, URZ, UP0 ;  /* 0x000000ff0d0d7287 */ /* 0x000fc40008000000 */
[----:B------:R-:W-:Y:S02]  /*1aa0*/  UIADD3 UR26, UP0, UPT, UR24, 0x180, URZ ;  /* 0x00000180181a7890 */ /* 0x000fe4000ff1e0ff */
[----:B------:R-:W-:Y:S01]  /*1ab0*/  ULEA UR8, UR13, UR4, 0x3 ;  /* 0x000000040d087291 */ /* 0x000fe2000f8e18ff */
[----:B------:R-:W-:Y:S01]  /*1ac0*/  LOP3.LUT R15, R15, UR9, RZ, 0x3c, !PT ;  /* 0x000000090f0f7c12 */ /* 0x000fe2000f8e3cff */
[----:B------:R-:W-:Y:S02]  /*1ad0*/  ULOP3.LUT UR33, UR33, 0xfefffff8, URZ, 0xc0, !UPT ;  /* 0xfefffff821217892 */ /* 0x000fe4000f8ec0ff */
[----:B------:R-:W-:Y:S01]  /*1ae0*/  UIADD3.X UR29, UPT, UPT, URZ, UR25, URZ, UP1, !UPT ;  /* 0x00000019ff1d7290 */ /* 0x000fe20008ffe4ff */
[----:B-1----:R-:W-:Y:S01]  /*1af0*/  SHF.L.U32 R2, R15, 0x1f, RZ ;  /* 0x0000001f0f027819 */ /* 0x002fe200000006ff */
[----:B------:R-:W-:Y:S02]  /*1b00*/  UIADD3 UR32, UPT, UPT, UR32, 0x4400, URZ ;  /* 0x0000440020207890 */ /* 0x000fe4000fffe0ff */
[----:B------:R-:W-:Y:S01]  /*1b10*/  UIADD3.X UR27, UPT, UPT, URZ, UR25, URZ, UP0, !UPT ;  /* 0x00000019ff1b7290 */ /* 0x000fe200087fe4ff */
[----:B------:R4:W1:Y:S01]  /*1b20*/  SYNCS.PHASECHK.TRANS64.TRYWAIT P0, [UR8+0x18], R2 ;  /* 0x00001802ff0075a7 */ /* 0x0008620008001108 */
[----:B------:R-:W-:Y:S01]  /*1b30*/  ULEA UR8, UR17, UR4, 0xa ;  /* 0x0000000411087291 */ /* 0x000fe2000f8e50ff */
[----:B------:R-:W-:Y:S01]  /*1b40*/  UMOV UR18, 0x0 ;  /* 0x0000000000127882 */ /* 0x000fe20000000000 */
[----:B------:R-:W-:-:S02]  /*1b50*/  UMOV UR19, 0x10000000 ;  /* 0x1000000000137882 */ /* 0x000fc40000000000 */
[----:B------:R-:W-:Y:S01]  /*1b60*/  UIADD3 UR8, UPT, UPT, UR8, 0x7400, URZ ;  /* 0x0000740008087890 */ /* 0x000fe2000fffe0ff */
[----:B------:R2:W-:Y:S01]  /*1b70*/  UTMALDG.3D.2CTA [UR32], [UR28], desc[UR18] ;  /* 0x000012201c0075b4 */ /* 0x0005e20008211000 */
[----:B------:R-:W-:Y:S01]  /*1b80*/  UMOV UR10, UR34 ;  /* 0x00000022000a7c82 */ /* 0x000fe20008000000 */
[----:B------:R-:W-:Y:S01]  /*1b90*/  UMOV UR12, UR36 ;  /* 0x00000024000c7c82 */ /* 0x000fe20008000000 */
[----:B------:R-:W-:Y:S01]  /*1ba0*/  UMOV UR9, UR33 ;  /* 0x0000002100097c82 */ /* 0x000fe20008000000 */
[----:B------:R-:W-:Y:S01]  /*1bb0*/  UMOV UR23, UR5 ;  /* 0x0000000500177c82 */ /* 0x000fe20008000000 */
[----:B------:R-:W-:-:S03]  /*1bc0*/  UMOV UR17, UR13 ;  /* 0x0000000d00117c82 */ /* 0x000fc60008000000 */
[----:B------:R4:W-:Y:S01]  /*1bd0*/  UTMALDG.3D.2CTA [UR8], [UR26], desc[UR18] ;  /* 0x000012081a0075b4 */ /* 0x0009e20008211000 */
[----:B--2---:R-:W-:Y:S01]  /*1be0*/  UIADD3 UR34, UPT, UPT, UR34, 0x20, URZ ;  /* 0x0000002022227890 */ /* 0x004fe2000fffe0ff */
[----:B------:R-:W-:Y:S11]  /*1bf0*/  BRA.U UP2, `(.L_x_31) ;  /* 0xfffffffd024c7547 */ /* 0x000ff6000b83ffff */
.L_x_25:
[----:B----4-:R-:W-:Y:S01]  /*1c00*/  ULEA UR8, UR13, UR4, 0x3 ;  /* 0x000000040d087291 */ /* 0x010fe2000f8e18ff */
[----:B-1----:R-:W-:Y:S01]  /*1c10*/  SHF.L.U32 R2, R15, 0x1f, RZ ;  /* 0x0000001f0f027819 */ /* 0x002fe200000006ff */
[----:B------:R-:W-:Y:S01]  /*1c20*/  @!P1 SYNCS.ARRIVE.TRANS64.A1T0 RZ, [UR4+0x48], RZ ;  /* 0x000048ffffff99a7 */ /* 0x000fe20008100004 */
[----:B------:R-:W-:-:S06]  /*1c30*/  UISETP.GT.AND UP0, UPT, UR22, UR21, UPT ;  /* 0x000000151600728c */ /* 0x000fcc000bf04270 */
[----:B--2---:R1:W2:Y:S03]  /*1c40*/  SYNCS.PHASECHK.TRANS64.TRYWAIT P0, [UR8+0x18], R2 ;  /* 0x00001802ff0075a7 */ /* 0x0042a60008001108 */
[----:B------:R-:W-:Y:S05]  /*1c50*/  BRA.U !UP0, `(.L_x_32) ;  /* 0x0000000108c07547 */ /* 0x000fea000b800000 */
[----:B------:R-:W-:Y:S01]  /*1c60*/  UIADD3 UR26, UPT, UPT, UR14, UR23, URZ ;  /* 0x000000170e1a7290 */ /* 0x000fe2000fffe0ff */
[----:B------:R-:W-:-:S11]  /*1c70*/  UMOV UR27, UR13 ;  /* 0x0000000d001b7c82 */ /* 0x000fd60008000000 */
.L_x_38:
[----:B------:R-:W-:Y:S01]  /*1c80*/  ULEA UR17, UR27, UR4, 0x3 ;  /* 0x000000041b117291 */ /* 0x000fe2000f8e18ff */
[----:B--2---:R-:W-:Y:S01]  /*1c90*/  @P5 MOV R3, 0x2800 ;  /* 0x0000280000035802 */ /* 0x004fe20000000f00 */
[----:B-12---:R-:W-:Y:S10]  /*1ca0*/  @P0 BRA `(.L_x_33) ;  /* 0x00000000000c0947 */ /* 0x006ff40003800000 */
[----:B------:R-:W-:-:S04]  /*1cb0*/  SHF.L.U32 R5, R15, 0x1f, RZ ;  /* 0x0000001f0f057819 */ /* 0x000fc800000006ff */
[----:B------:R-:W2:Y:S02]  /*1cc0*/  SYNCS.PHASECHK.TRANS64.TRYWAIT P0, [UR17+0x18], R5 ;  /* 0x00001805ff0075a7 */ /* 0x000ea40008001111 */
[----:B--2---:R-:W-:Y:S05]  /*1cd0*/  @!P0 BRA `(.L_x_34) ;  /* 0x0000005000b08947 */ /* 0x004fea0003800000 */
.L_x_33:
[----:B------:R2:W-:Y:S01]  /*1ce0*/  @P5 SYNCS.ARRIVE.TRANS64 RZ, [UR17], R3 ;  /* 0x00000003ffff59a7 */ /* 0x0005e20008000011 */
[----:B------:R-:W-:-:S04]  /*1cf0*/  ULOP3.LUT UR8, UR7, 0x2, URZ, 0xfc, !UPT ;  /* 0x0000000207087892 */ /* 0x000fc8000f8efcff */
[----:B------:R-:W-:-:S09]  /*1d00*/  UISETP.NE.AND UP0, UPT, UR8, 0x2, UPT ;  /* 0x000000020800788c */ /* 0x000fd2000bf05270 */
[----:B------:R-:W-:Y:S05]  /*1d10*/  BRA.U UP0, `(.L_x_35) ;  /* 0x0000000100047547 */ /* 0x000fea000b800000 */
[----:B------:R-:W-:Y:S05]  /*1d20*/  BPT.TRAP 0x1 ;  /* 0x000000040000795c */ /* 0x000fea0000300000 */
.L_x_35:
[----:B------:R-:W-:Y:S04]  /*1d30*/  BSSY.RECONVERGENT B0, `(.L_x_36) ;  /* 0x0000003000007945 */ /* 0x000fe80003800200 */
[----:B------:R-:W-:Y:S05]  /*1d40*/  @!P4 BRA `(.L_x_37) ;  /* 0x000000000004c947 */ /* 0x000fea0003800000 */
[----:B------:R-:W-:Y:S05]  /*1d50*/  BPT.TRAP 0x1 ;  /* 0x000000040000795c */ /* 0x000fea0000300000 */
.L_x_37:
[----:B------:R-:W-:Y:S05]  /*1d60*/  BSYNC.RECONVERGENT B0 ;  /* 0x0000000000007941 */ /* 0x000fea0003800200 */
.L_x_36:
        /* <DEDUP_REMOVED lines=9> */
[----:B------:R-:W-:Y:S02]  /*1e00*/  USHF.L.U32 UR18, UR23, 0x5, URZ ;  /* 0x0000000517127899 */ /* 0x000fe400080006ff */
[----:B------:R-:W-:Y:S01]  /*1e10*/  ULOP3.LUT UR17, UR17, 0xfefffff8, URZ, 0xc0, !UPT ;  /* 0xfefffff811117892 */ /* 0x000fe2000f8ec0ff */
[----:B-1----:R-:W-:Y:S01]  /*1e20*/  SHF.L.U32 R2, R15, 0x1f, RZ ;  /* 0x0000001f0f027819 */ /* 0x002fe200000006ff */
[----:B------:R-:W-:Y:S02]  /*1e30*/  UIADD3 UR16, UPT, UPT, UR16, 0x4400, URZ ;  /* 0x0000440010107890 */ /* 0x000fe4000fffe0ff */
[----:B------:R-:W-:Y:S01]  /*1e40*/  UIADD3.X UR33, UPT, UPT, URZ, UR25, URZ, UP1, !UPT ;  /* 0x00000019ff217290 */ /* 0x000fe20008ffe4ff */
[----:B------:R4:W1:Y:S01]  /*1e50*/  SYNCS.PHASECHK.TRANS64.TRYWAIT P0, [UR8+0x18], R2 ;  /* 0x00001802ff0075a7 */ /* 0x0008620008001108 */
[----:B------:R-:W-:-:S02]  /*1e60*/  ULEA UR8, UR27, UR4, 0xa ;  /* 0x000000041b087291 */ /* 0x000fc4000f8e50ff */
[----:B------:R-:W-:Y:S02]  /*1e70*/  UIADD3.X UR31, UPT, UPT, URZ, UR25, URZ, UP0, !UPT ;  /* 0x00000019ff1f7290 */ /* 0x000fe400087fe4ff */
[----:B------:R-:W-:Y:S01]  /*1e80*/  UIADD3 UR8, UPT, UPT, UR8, 0x7400, URZ ;  /* 0x0000740008087890 */ /* 0x000fe2000fffe0ff */
[----:B------:R-:W-:Y:S01]  /*1e90*/  UMOV UR28, 0x0 ;  /* 0x00000000001c7882 */ /* 0x000fe20000000000 */
[----:B------:R-:W-:Y:S01]  /*1ea0*/  UMOV UR29, 0x10000000 ;  /* 0x10000000001d7882 */ /* 0x000fe20000000000 */
[----:B------:R-:W-:Y:S01]  /*1eb0*/  UMOV UR19, UR35 ;  /* 0x0000002300137c82 */ /* 0x000fe20008000000 */
[----:B------:R-:W-:Y:S01]  /*1ec0*/  UMOV UR20, UR36 ;  /* 0x0000002400147c82 */ /* 0x000fe20008000000 */
[----:B------:R-:W-:Y:S01]  /*1ed0*/  UMOV UR12, UR36 ;  /* 0x00000024000c7c82 */ /* 0x000fe20008000000 */
[----:B------:R-:W-:Y:S01]  /*1ee0*/  UMOV UR9, UR17 ;  /* 0x0000001100097c82 */ /* 0x000fe20008000000 */
[----:B------:R-:W-:Y:S01]  /*1ef0*/  UMOV UR10, UR18 ;  /* 0x00000012000a7c82 */ /* 0x000fe20008000000 */
[----:B------:R4:W-:Y:S01]  /*1f00*/  UTMALDG.3D.2CTA [UR16], [UR32], desc[UR28] ;  /* 0x00001c10200075b4 */ /* 0x0009e20008211000 */
[----:B------:R-:W-:Y:S01]  /*1f10*/  UIADD3 UR23, UPT, UPT, UR23, 0x1, URZ ;  /* 0x0000000117177890 */ /* 0x000fe2000fffe0ff */
[----:B------:R-:W-:-:S03]  /*1f20*/  UMOV UR27, UR13 ;  /* 0x0000000d001b7c82 */ /* 0x000fc60008000000 */
[----:B------:R-:W-:Y:S01]  /*1f30*/  UISETP.NE.AND UP0, UPT, UR23, UR26, UPT ;  /* 0x0000001a1700728c */ /* 0x000fe2000bf05270 */
[----:B------:R4:W-:Y:S08]  /*1f40*/  UTMALDG.3D.2CTA [UR8], [UR30], desc[UR28] ;  /* 0x00001c081e0075b4 */ /* 0x0009f00008211000 */
[----:B----4-:R-:W-:Y:S05]  /*1f50*/  BRA.U UP0, `(.L_x_38) ;  /* 0xfffffffd00487547 */ /* 0x010fea000b83ffff */
.L_x_32:
[C---:B-1----:R-:W-:Y:S01]  /*1f60*/  LEA R2, R14.reuse, UR4, 0x3 ;  /* 0x000000040e027c11 */ /* 0x042fe2000f8e18ff */
[----:B------:R-:W-:Y:S01]  /*1f70*/  NOP ;  /* 0x0000000000007918 */ /* 0x000fe20000000000 */
[----:B--2---:R-:W-:Y:S02]  /*1f80*/  SHF.L.U32 R3, R13, 0x1f, RZ ;  /* 0x0000001f0d037819 */ /* 0x004fe400000006ff */
[----:B------:R-:W-:Y:S02]  /*1f90*/  LEA R4, R14, UR4, 0x4 ;  /* 0x000000040e047c11 */ /* 0x000fe4000f8e20ff */
[----:B------:R-:W1:Y:S02]  /*1fa0*/  SYNCS.PHASECHK.TRANS64.TRYWAIT P0, [R2+URZ+0x50], R3 ;  /* 0x00005003020075a7 */ /* 0x000e6400080011ff */
[----:B-1----:R-:W-:Y:S05]  /*1fb0*/  @!P0 BRA `(.L_x_39) ;  /* 0x0000005000108947 */ /* 0x002fea0003800000 */
.L_x_115:
[----:B------:R-:W2:Y:S01]  /*1fc0*/  LDS.128 R4, [R4+0xe0] ;  /* 0x0000e00004047984 */ /* 0x000ea20000000c00 */
[----:B------:R-:W-:Y:S01]  /*1fd0*/  ISETP.GE.AND P0, PT, R72, 0x1, PT ;  /* 0x000000014800780c */ /* 0x000fe20003f06270 */
[----:B-1----:R-:W-:Y:S01]  /*1fe0*/  VIADD R2, R2, 0x60 ;  /* 0x0000006002027836 */ /* 0x002fe20000000000 */
[----:B------:R-:W-:Y:S01]  /*1ff0*/  @!PT LDS RZ, [RZ] ;  /* 0x00000000fffff984 */ /* 0x000fe20000000800 */
[----:B------:R-:W-:Y:S01]  /*2000*/  @!PT LDS RZ, [RZ] ;  /* 0x00000000fffff984 */ /* 0x000fe20000000800 */
[----:B------:R-:W-:Y:S01]  /*2010*/  @!PT LDS RZ, [RZ] ;  /* 0x00000000fffff984 */ /* 0x000fe20000000800 */
[----:B------:R-:W-:Y:S01]  /*2020*/  @!PT LDS RZ, [RZ] ;  /* 0x00000000fffff984 */ /* 0x000fe20000000800 */
[----:B------:R1:W-:Y:S06]  /*2030*/  MEMBAR.ALL.CTA ;  /* 0x0000000000007992 */ /* 0x0003ec0000008000 */
[----:B-1----:R-:W1:Y:S01]  /*2040*/  FENCE.VIEW.ASYNC.S ;  /* 0x00000000000073c6 */ /* 0x002e620000000000 */
[----:B------:R-:W-:-:S04]  /*2050*/  PRMT R2, RZ, 0x654, R2 ;  /* 0x00000654ff027816 */ /* 0x000fc80000000002 */
[----:B-1----:R1:W-:Y:S01]  /*2060*/  SYNCS.ARRIVE.TRANS64.RED.A1T0 RZ, [R2+URZ], RZ ;  /* 0x000000ff02ff79a7 */ /* 0x0023e200081004ff */
[----:B--2---:R-:W-:-:S13]  /*2070*/  LOP3.LUT P2, RZ, R6, 0x1, RZ, 0xc0, !PT ;  /* 0x0000000106ff7812 */ /* 0x004fda000784c0ff */
[----:B------:R-:W-:Y:S01]  /*2080*/  @P2 SHF.R.U32.HI R3, RZ, 0x10, R5 ;  /* 0x00000010ff032819 */ /* 0x000fe20000011605 */
[----:B------:R-:W-:Y:S01]  /*2090*/  VOTEU.ANY UP0, P2 ;  /* 0x0000000000ff7886 */ /* 0x000fe20001000100 */
[----:B------:R-:W-:Y:S02]  /*20a0*/  @P2 MOV R11, R4 ;  /* 0x00000004000b2202 */ /* 0x000fe40000000f00 */
[----:B------:R-:W-:Y:S02]  /*20b0*/  @P2 R2UR.BROADCAST UR8, R3 ;  /* 0x00000000030822ca */ /* 0x000fe400008e0000 */
[----:B------:R-:W-:-:S11]  /*20c0*/  @P2 LOP3.LUT R8, R5, 0xffff, RZ, 0xc0, !PT ;  /* 0x0000ffff05082812 */ /* 0x000fd600078ec0ff */
[----:B------:R-:W-:Y:S01]  /*20d0*/  @UP0 UMOV UR36, UR8 ;  /* 0x0000000800240c82 */ /* 0x000fe20008000000 */
[----:B-1----:R-:W-:Y:S05]  /*20e0*/  @!P0 BRA `(.L_x_40) ;  /* 0x0000000000b88947 */ /* 0x002fea0003800000 */
[----:B------:R-:W3:Y:S01]  /*20f0*/  LDC.64 R4, c[0x0][0xb18] ;  /* 0x0002c600ff047b82 */ /* 0x000ee20000000a00 */
[----:B------:R-:W-:-:S07]  /*2100*/  ISETP.NE.AND P3, PT, R72, 0x1, PT ;  /* 0x000000014800780c */ /* 0x000fce0003f65270 */
[----:B------:R-:W1:Y:S08]  /*2110*/  LDC.64 R6, c[0x0][0xb10] ;  /* 0x0002c400ff067b82 */ /* 0x000e700000000a00 */
[----:B------:R-:W2:Y:S08]  /*2120*/  LDC R18, c[0x0][0xb20] ;  /* 0x0002c800ff127b82 */ /* 0x000eb00000000800 */
[----:B------:R-:W4:Y:S01]  /*2130*/  LDC R20, c[0x0][0xb0c] ;  /* 0x0002c300ff147b82 */ /* 0x000f220000000800 */
[----:B---3--:R-:W-:Y:S01]  /*2140*/  IMAD.HI.U32 R19, R0, R5, RZ ;  /* 0x0000000500137227 */ /* 0x008fe200078e00ff */
[----:B------:R-:W-:-:S03]  /*2150*/  ISETP.NE.AND P0, PT, R4, 0x1, PT ;  /* 0x000000010400780c */ /* 0x000fc60003f05270 */
[----:B------:R-:W-:-:S03]  /*2160*/  IMAD.HI.U32 R5, R8, R5, RZ ;  /* 0x0000000508057227 */ /* 0x000fc600078e00ff */
[----:B------:R-:W3:Y:S01]  /*2170*/  LDC.64 R2, c[0x0][0xb28] ;  /* 0x0002ca00ff027b82 */ /* 0x000ee20000000a00 */
[----:B-1----:R-:W-:-:S04]  /*2180*/  IMAD.HI.U32 R22, R9, R6, RZ ;  /* 0x0000000609167227 */ /* 0x002fc800078e00ff */
[----:B------:R-:W-:Y:S01]  /*2190*/  IMAD.HI.U32 R24, R11, R6, RZ ;  /* 0x000000060b187227 */ /* 0x000fe200078e00ff */
[----:B------:R-:W-:Y:S02]  /*21a0*/  SHF.R.U32.HI R22, RZ, R7, R22 ;  /* 0x00000007ff167219 */ /* 0x000fe40000011616 */
[-C--:B--2---:R-:W-:Y:S02]  /*21b0*/  SHF.R.U32.HI R19, RZ, R18.reuse, R19 ;  /* 0x00000012ff137219 */ /* 0x084fe40000011613 */
[----:B------:R-:W-:Y:S02]  /*21c0*/  SHF.R.U32.HI R5, RZ, R18, R5 ;  /* 0x00000012ff057219 */ /* 0x000fe40000011605 */
[----:B------:R-:W-:Y:S02]  /*21d0*/  SEL R19, R0, R19, !P0 ;  /* 0x0000001300137207 */ /* 0x000fe40004000000 */
[----:B------:R-:W-:Y:S02]  /*21e0*/  SHF.R.U32.HI R24, RZ, R7, R24 ;  /* 0x00000007ff187219 */ /* 0x000fe40000011618 */
[----:B----4-:R-:W-:-:S02]  /*21f0*/  ISETP.NE.AND P1, PT, R20, 0x1, PT ;  /* 0x000000011400780c */ /* 0x010fc40003f25270 */
[----:B------:R-:W-:Y:S02]  /*2200*/  SEL R5, R8, R5, !P0 ;  /* 0x0000000508057207 */ /* 0x000fe40004000000 */
[----:B------:R-:W-:Y:S02]  /*2210*/  SEL R21, R9, R22, !P1 ;  /* 0x0000001609157207 */ /* 0x000fe40004800000 */
[----:B------:R-:W-:Y:S01]  /*2220*/  SEL R7, R11, R24, !P1 ;  /* 0x000000180b077207 */ /* 0x000fe20004800000 */
[----:B---3--:R-:W-:-:S04]  /*2230*/  IMAD.HI.U32 R22, R19, R2, RZ ;  /* 0x0000000213167227 */ /* 0x008fc800078e00ff */
[----:B------:R-:W-:Y:S01]  /*2240*/  IMAD.HI.U32 R6, R21, R2, RZ ;  /* 0x0000000215067227 */ /* 0x000fe200078e00ff */
[----:B------:R-:W-:-:S04]  /*2250*/  @P3 SHF.R.U32.HI R19, RZ, R3, R22 ;  /* 0x00000003ff133219 */ /* 0x000fc80000011616 */
[----:B------:R-:W-:Y:S01]  /*2260*/  @P3 SHF.R.U32.HI R21, RZ, R3, R6 ;  /* 0x00000003ff153219 */ /* 0x000fe20000011606 */
[----:B------:R-:W-:-:S04]  /*2270*/  IMAD R19, R72, R19, RZ ;  /* 0x0000001348137224 */ /* 0x000fc800078e02ff */
[----:B------:R-:W-:Y:S01]  /*2280*/  IMAD R6, R72, R21, RZ ;  /* 0x0000001548067224 */ /* 0x000fe200078e02ff */
[C---:B------:R-:W-:Y:S02]  /*2290*/  ISETP.GE.AND P0, PT, R5.reuse, R19, PT ;  /* 0x000000130500720c */ /* 0x040fe40003f06270 */
[----:B------:R-:W-:Y:S02]  /*22a0*/  IADD3 R19, PT, PT, -R5, RZ, RZ ;  /* 0x000000ff05137210 */ /* 0x000fe40007ffe1ff */
[----:B------:R-:W-:Y:S01]  /*22b0*/  ISETP.GE.OR P0, PT, R7, R6, P0 ;  /* 0x000000060700720c */ /* 0x000fe20000706670 */
[----:B------:R-:W-:-:S04]  /*22c0*/  IMAD.HI.U32 R6, R5, R2, RZ ;  /* 0x0000000205067227 */ /* 0x000fc800078e00ff */
[----:B------:R-:W-:Y:S01]  /*22d0*/  IMAD R8, R4, R19, R8 ;  /* 0x0000001304087224 */ /* 0x000fe200078e0208 */
[----:B------:R-:W-:-:S04]  /*22e0*/  SHF.R.U32.HI R6, RZ, R3, R6 ;  /* 0x00000003ff067219 */ /* 0x000fc80000011606 */
[----:B------:R-:W-:-:S03]  /*22f0*/  SEL R6, R5, R6, !P3 ;  /* 0x0000000605067207 */ /* 0x000fc60005800000 */
[----:B------:R-:W-:-:S04]  /*2300*/  @!P0 IMAD.HI.U32 R18, R7, R2, RZ ;  /* 0x0000000207128227 */ /* 0x000fc800078e00ff */
[----:B------:R-:W-:Y:S01]  /*2310*/  IMAD.MOV R2, RZ, RZ, -R6 ;  /* 0x000000ffff027224 */ /* 0x000fe200078e0a06 */
[----:B------:R-:W-:-:S03]  /*2320*/  @!P0 SHF.R.U32.HI R18, RZ, R3, R18 ;  /* 0x00000003ff128219 */ /* 0x000fc60000011612 */
[----:B------:R-:W-:Y:S01]  /*2330*/  IMAD R2, R72, R2, R5 ;  /* 0x0000000248027224 */ /* 0x000fe200078e0205 */
        /* <DEDUP_REMOVED lines=9> */
.L_x_40:
[----:B------:R-:W1:Y:S02]  /*23d0*/  LDCU UR8, c[0x0][0xb30] ;  /* 0x00016600ff0877ac */ /* 0x000e640008000800 */
[----:B-1----:R-:W-:-:S09]  /*23e0*/  UISETP.NE.AND UP0, UPT, UR8, 0x1, UPT ;  /* 0x000000010800788c */ /* 0x002fd2000bf05270 */
[----:B------:R-:W-:Y:S05]  /*23f0*/  BRA.U UP0, `(.L_x_41) ;  /* 0x0000000100407547 */ /* 0x000fea000b800000 */
[----:B------:R-:W1:Y:S08]  /*2400*/  LDC.64 R4, c[0x0][0xb10] ;  /* 0x0002c400ff047b82 */ /* 0x000e700000000a00 */
[----:B------:R-:W2:Y:S08]  /*2410*/  LDC.64 R2, c[0x0][0xb18] ;  /* 0x0002c600ff027b82 */ /* 0x000eb00000000a00 */
[----:B------:R-:W4:Y:S08]  /*2420*/  LDC R6, c[0x0][0xb20] ;  /* 0x0002c800ff067b82 */ /* 0x000f300000000800 */
[----:B------:R-:W3:Y:S01]  /*2430*/  LDC R18, c[0x0][0xb0c] ;  /* 0x0002c300ff127b82 */ /* 0x000ee20000000800 */
[----:B-1----:R-:W-:-:S05]  /*2440*/  IMAD.HI.U32 R4, R11, R4, RZ ;  /* 0x000000040b047227 */ /* 0x002fca00078e00ff */
[----:B------:R-:W-:Y:S01]  /*2450*/  SHF.R.U32.HI R4, RZ, R5, R4 ;  /* 0x00000005ff047219 */ /* 0x000fe20000011604 */
[----:B--2---:R-:W-:Y:S01]  /*2460*/  IMAD.HI.U32 R3, R8, R3, RZ ;  /* 0x0000000308037227 */ /* 0x004fe200078e00ff */
[----:B------:R-:W-:-:S04]  /*2470*/  ISETP.NE.AND P0, PT, R2, 0x1, PT ;  /* 0x000000010200780c */ /* 0x000fc80003f05270 */
[----:B----4-:R-:W-:-:S04]  /*2480*/  SHF.R.U32.HI R3, RZ, R6, R3 ;  /* 0x00000006ff037219 */ /* 0x010fc80000011603 */
[----:B------:R-:W-:Y:S02]  /*2490*/  SEL R3, R8, R3, !P0 ;  /* 0x0000000308037207 */ /* 0x000fe40004000000 */
[----:B---3--:R-:W-:-:S04]  /*24a0*/  ISETP.NE.AND P1, PT, R18, 0x1, PT ;  /* 0x000000011200780c */ /* 0x008fc80003f25270 */
[----:B------:R-:W-:-:S05]  /*24b0*/  SEL R4, R11, R4, !P1 ;  /* 0x000000040b047207 */ /* 0x000fca0004800000 */
[----:B------:R-:W-:Y:S02]  /*24c0*/  IMAD.IADD R5, R3, 0x1, -R4 ;  /* 0x0000000103057824 */ /* 0x000fe400078e0a04 */
[----:B------:R-:W-:Y:S02]  /*24d0*/  IMAD.IADD R3, R4, 0x1, -R3 ;  /* 0x0000000104037824 */ /* 0x000fe400078e0a03 */
[----:B------:R-:W-:Y:S02]  /*24e0*/  IMAD R11, R5, R18, R11 ;  /* 0x00000012050b7224 */ /* 0x000fe400078e020b */
[----:B------:R-:W-:-:S07]  /*24f0*/  IMAD R8, R3, R2, R8 ;  /* 0x0000000203087224 */ /* 0x000fce00078e0208 */
.L_x_41:
[----:B------:R-:W-:Y:S01]  /*2500*/  VIADD R14, R14, 0x1 ;  /* 0x000000010e0e7836 */ /* 0x000fe20000000000 */
[----:B------:R-:W-:Y:S01]  /*2510*/  PLOP3.LUT P1, PT, PT, PT, PT, 0x80, 0x8 ;  /* 0x000000000008781c */ /* 0x000fe20003f2f070 */
[----:B------:R-:W-:Y:S02]  /*2520*/  IMAD.IADD R155, R11, 0x1, R154 ;  /* 0x000000010b9b7824 */ /* 0x000fe400078e029a */
[----:B------:R-:W-:Y:S01]  /*2530*/  IMAD.IADD R164, R8, 0x1, R143 ;  /* 0x0000000108a47824 */ /* 0x000fe200078e028f */
[----:B------:R-:W-:-:S04]  /*2540*/  ISETP.NE.AND P0, PT, R14, 0x2, PT ;  /* 0x000000020e00780c */ /* 0x000fc80003f05270 */
[----:B------:R-:W-:Y:S02]  /*2550*/  SEL R2, RZ, 0x1, P0 ;  /* 0x00000001ff027807 */ /* 0x000fe40000000000 */
[----:B------:R-:W-:Y:S02]  /*2560*/  SEL R14, R14, RZ, P0 ;  /* 0x000000ff0e0e7207 */ /* 0x000fe40000000000 */
[----:B------:R-:W-:Y:S01]  /*2570*/  LOP3.LUT R13, R13, R2, RZ, 0x3c, !PT ;  /* 0x000000020d0d7212 */ /* 0x000fe200078e3cff */
[----:B------:R-:W-:Y:S06]  /*2580*/  @P2 BRA `(.L_x_42) ;  /* 0xfffffff000582947 */ /* 0x000fec000383ffff */
[----:B------:R-:W-:Y:S01]  /*2590*/  UIADD3 UR4, UPT, UPT, UR4, 0x18, URZ ;  /* 0x0000001804047890 */ /* 0x000fe2000fffe0ff */
[----:B------:R-:W-:-:S03]  /*25a0*/  SHF.L.U32 R3, R15, 0x1f, RZ ;  /* 0x0000001f0f037819 */ /* 0x000fc600000006ff */
[----:B------:R-:W-:-:S09]  /*25b0*/  ULEA UR5, UR13, UR4, 0x3 ;  /* 0x000000040d057291 */ /* 0x000fd2000f8e18ff */
[----:B------:R-:W1:Y:S02]  /*25c0*/  SYNCS.PHASECHK.TRANS64.TRYWAIT P0, [UR5], R3 ;  /* 0x00000003ff0075a7 */ /* 0x000e640008001105 */
[----:B-1----:R-:W-:Y:S05]  /*25d0*/  @!P0 BRA `(.L_x_43) ;  /* 0x00000048009c8947 */ /* 0x002fea0003800000 */
.L_x_117:
[----:B------:R-:W-:-:S04]  /*25e0*/  UIADD3 UR6, UPT, UPT, UR13, 0x1, URZ ;  /* 0x000000010d067890 */ /* 0x000fc8000fffe0ff */
[----:B------:R-:W-:-:S04]  /*25f0*/  UISETP.NE.AND UP0, UPT, UR6, 0x3, UPT ;  /* 0x000000030600788c */ /* 0x000fc8000bf05270 */
[----:B------:R-:W-:Y:S02]  /*2600*/  USEL UR7, URZ, 0x1, UP0 ;  /* 0x00000001ff077887 */ /* 0x000fe40008000000 */
[----:B------:R-:W-:-:S04]  /*2610*/  USEL UR6, UR6, URZ, UP0 ;  /* 0x000000ff06067287 */ /* 0x000fc80008000000 */
[----:B------:R-:W-:Y:S01]  /*2620*/  ULEA UR5, UR6, UR4, 0x3 ;  /* 0x0000000406057291 */ /* 0x000fe2000f8e18ff */
[----:B------:R-:W-:-:S04]  /*2630*/  LOP3.LUT R15, R15, UR7, RZ, 0x3c, !PT ;  /* 0x000000070f0f7c12 */ /* 0x000fc8000f8e3cff */
[----:B-1----:R-:W-:-:S04]  /*2640*/  SHF.L.U32 R3, R15, 0x1f, RZ ;  /* 0x0000001f0f037819 */ /* 0x002fc800000006ff */
[----:B------:R-:W1:Y:S02]  /*2650*/  SYNCS.PHASECHK.TRANS64.TRYWAIT P0, [UR5], R3 ;  /* 0x00000003ff0075a7 */ /* 0x000e640008001105 */
[----:B-1----:R-:W-:Y:S05]  /*2660*/  @!P0 BRA `(.L_x_44) ;  /* 0x0000004800908947 */ /* 0x002fea0003800000 */
.L_x_119:
[----:B------:R-:W-:-:S04]  /*2670*/  UIADD3 UR6, UPT, UPT, UR6, 0x1, URZ ;  /* 0x0000000106067890 */ /* 0x000fc8000fffe0ff */
[----:B------:R-:W-:-:S04]  /*2680*/  UISETP.NE.AND UP0, UPT, UR6, 0x3, UPT ;  /* 0x000000030600788c */ /* 0x000fc8000bf05270 */
[----:B------:R-:W-:Y:S02]  /*2690*/  USEL UR5, URZ, 0x1, UP0 ;  /* 0x00000001ff057887 */ /* 0x000fe40008000000 */
[----:B------:R-:W-:-:S04]  /*26a0*/  USEL UR6, UR6, URZ, UP0 ;  /* 0x000000ff06067287 */ /* 0x000fc80008000000 */
[----:B------:R-:W-:Y:S01]  /*26b0*/  ULEA UR6, UR6, UR4, 0x3 ;  /* 0x0000000406067291 */ /* 0x000fe2000f8e18ff */
[----:B-1----:R-:W-:-:S04]  /*26c0*/  LOP3.LUT R3, R15, UR5, RZ, 0x3c, !PT ;  /* 0x000000050f037c12 */ /* 0x002fc8000f8e3cff */
[----:B------:R-:W-:Y:S01]  /*26d0*/  SHF.L.U32 R3, R3, 0x1f, RZ ;  /* 0x0000001f03037819 */ /* 0x000fe200000006ff */
[----:B---3--:R-:W-:-:S07]  /*26e0*/  IMAD.U32 R0, RZ, RZ, UR6 ;  /* 0x00000006ff007e24 */ /* 0x008fce000f8e00ff */
.L_x_45:
[----:B-1----:R1:W2:Y:S02]  /*26f0*/  SYNCS.PHASECHK.TRANS64.TRYWAIT P0, [R0+URZ], R3 ;  /* 0x00000003000075a7 */ /* 0x0022a400080011ff */
[----:B--2---:R-:W-:Y:S05]  /*2700*/  @!P0 NANOSLEEP.SYNCS 0x989680 ;  /* 0x009896800000895d */ /* 0x004fea0003900000 */
[----:B------:R-:W2:Y:S02]  /*2710*/  @!P0 SYNCS.PHASECHK.TRANS64 P0, [R0+URZ], R3 ;  /* 0x00000003000085a7 */ /* 0x000ea400080010ff */
[----:B--2---:R-:W-:Y:S05]  /*2720*/  @P0 EXIT ;  /* 0x000000000000094d */ /* 0x004fea0003800000 */
[----:B------:R-:W-:Y:S05]  /*2730*/  BRA `(.L_x_45) ;  /* 0xfffffffc00ec7947 */ /* 0x000fea000383ffff */
.L_x_22:
[----:B------:R-:W-:-:S04]  /*2740*/  UISETP.NE.AND UP1, UPT, UR37, URZ, UPT ;  /* 0x000000ff2500728c */ /* 0x000fc8000bf25270 */
[----:B------:R-:W-:-:S09]  /*2750*/  UISETP.NE.OR UP1, UPT, UR10, 0x1, UP1 ;  /* 0x000000010a00788c */ /* 0x000fd20008f25670 */
[----:B------:R-:W-:Y:S05]  /*2760*/  BRA.U UP1, `(.L_x_46) ;  /* 0x00000005014c7547 */ /* 0x000fea000b800000 */
[----:B------:R-:W-:Y:S01]  /*2770*/  HFMA2 R11, -RZ, RZ, 0, 0 ;  /* 0x00000000ff0b7431 */ /* 0x000fe200000001ff */
[----:B------:R-:W-:Y:S01]  /*2780*/  ISETP.GE.U32.AND P2, PT, R10, 0x2, PT ;  /* 0x000000020a00780c */ /* 0x000fe20003f46070 */
[----:B------:R-:W-:Y:S01]  /*2790*/  IMAD.MOV.U32 R12, RZ, RZ, 0x1 ;  /* 0x00000001ff0c7424 */ /* 0x000fe200078e00ff */
[----:B------:R-:W-:Y:S01]  /*27a0*/  CS2R R8, SRZ ;  /* 0x0000000000087805 */ /* 0x000fe2000001ff00 */
[----:B------:R-:W-:Y:S01]  /*27b0*/  IMAD.MOV.U32 R3, RZ, RZ, RZ ;  /* 0x000000ffff037224 */ /* 0x000fe200078e00ff */
[----:B------:R-:W-:Y:S01]  /*27c0*/  UMOV UR4, 0x400 ;  /* 0x0000040000047882 */ /* 0x000fe20000000000 */
[----:B------:R-:W-:Y:S01]  /*27d0*/  UMOV UR6, URZ ;  /* 0x000000ff00067c82 */ /* 0x000fe20008000000 */
[----:B------:R-:W-:-:S12]  /*27e0*/  ULEA UR37, UR37, UR4, 0x18 ;  /* 0x0000000425257291 */ /* 0x000fd8000f8ec0ff */
.L_x_50:
[----:B------:R-:W-:Y:S02]  /*27f0*/  LEA R0, R3, UR37, 0x3 ;  /* 0x0000002503007c11 */ /* 0x000fe4000f8e18ff */
[----:B------:R-:W-:-:S03]  /*2800*/  SHF.L.U32 R5, R8, 0x1f, RZ ;  /* 0x0000001f08057819 */ /* 0x000fc600000006ff */
[----:B------:R-:W-:Y:S01]  /*2810*/  VIADD R4, R0, 0xc0 ;  /* 0x000000c000047836 */ /* 0x000fe20000000000 */
[----:B------:R-:W1:Y:S02]  /*2820*/  SYNCS.PHASECHK.TRANS64.TRYWAIT P0, [R0+URZ+0xb0], R5 ;  /* 0x0000b005000075a7 */ /* 0x000e6400080011ff */
[----:B-1----:R-:W-:Y:S05]  /*2830*/  @!P0 BRA `(.L_x_47) ;  /* 0x0000004800348947 */ /* 0x002fea0003800000 */
.L_x_120:
[----:B------:R-:W-:Y:S01]  /*2840*/  ULEA UR5, UR6, UR37, 0x3 ;  /* 0x0000002506057291 */ /* 0x000fe2000f8e18ff */
[----:B------:R-:W-:Y:S01]  /*2850*/  PRMT R4, RZ, 0x654, R4 ;  /* 0x00000654ff047816 */ /* 0x000fe20000000004 */
[----:B-1----:R-:W-:Y:S01]  /*2860*/  @!P2 IMAD.MOV.U32 R5, RZ, RZ, 0x10 ;  /* 0x00000010ff05a424 */ /* 0x002fe200078e00ff */
[----:B------:R-:W-:Y:S01]  /*2870*/  SHF.L.U32 R7, R12, 0x1f, RZ ;  /* 0x0000001f0c077819 */ /* 0x000fe200000006ff */
[----:B------:R-:W-:Y:S01]  /*2880*/  UIADD3 UR4, UPT, UPT, UR5, 0x50, URZ ;  /* 0x0000005005047890 */ /* 0x000fe2000fffe0ff */
[----:B------:R1:W-:Y:S05]  /*2890*/  SYNCS.ARRIVE.TRANS64.RED.A1T0 RZ, [R4+URZ], RZ ;  /* 0x000000ff04ff79a7 */ /* 0x0003ea00081004ff */
[----:B------:R-:W-:Y:S01]  /*28a0*/  IMAD.U32 R13, RZ, RZ, UR4 ;  /* 0x00000004ff0d7e24 */ /* 0x000fe2000f8e00ff */
[----:B------:R-:W2:Y:S04]  /*28b0*/  SYNCS.PHASECHK.TRANS64.TRYWAIT P0, [UR5+0x60], R7 ;  /* 0x00006007ff0075a7 */ /* 0x000ea80008001105 */
[----:B------:R-:W-:Y:S01]  /*28c0*/  PRMT R13, R10, 0x654, R13 ;  /* 0x000006540a0d7816 */ /* 0x000fe2000000000d */
[----:B-12---:R-:W-:Y:S06]  /*28d0*/  @!P0 BRA `(.L_x_48) ;  /* 0x0000004800208947 */ /* 0x006fec0003800000 */
.L_x_122:
[----:B------:R-:W-:Y:S01]  /*28e0*/  ULEA UR4, UR6, UR37, 0x4 ;  /* 0x0000002506047291 */ /* 0x000fe2000f8e20ff */
[----:B------:R-:W-:Y:S01]  /*28f0*/  SEL R2, R13, R2, !P2 ;  /* 0x000000020d027207 */ /* 0x000fe20005000000 */
[----:B------:R-:W-:Y:S01]  /*2900*/  UIADD3 UR5, UPT, UPT, UR5, 0x50, URZ ;  /* 0x0000005005057890 */ /* 0x000fe2000fffe0ff */
[----:B-1----:R-:W-:Y:S01]  /*2910*/  LEA R0, R11, UR37, 0x3 ;  /* 0x000000250b007c11 */ /* 0x002fe2000f8e18ff */
[----:B------:R-:W-:Y:S01]  /*2920*/  UIADD3 UR4, UPT, UPT, UR4, 0xe0, URZ ;  /* 0x000000e004047890 */ /* 0x000fe2000fffe0ff */
[----:B------:R1:W-:Y:S01]  /*2930*/  @!P2 SYNCS.ARRIVE.TRANS64.RED RZ, [R2+URZ], R5 ;  /* 0x0000000502ffa9a7 */ /* 0x0003e200080004ff */
[----:B------:R-:W-:Y:S01]  /*2940*/  UIADD3 UR6, UPT, UPT, UR6, 0x1, URZ ;  /* 0x0000000106067890 */ /* 0x000fe2000fffe0ff */
[----:B------:R-:W-:-:S03]  /*2950*/  VIADD R3, R3, 0x1 ;  /* 0x0000000103037836 */ /* 0x000fc60000000000 */
[----:B------:R-:W-:Y:S02]  /*2960*/  UISETP.NE.AND UP0, UPT, UR6, 0x2, UPT ;  /* 0x000000020600788c */ /* 0x000fe4000bf05270 */
[----:B------:R-:W-:Y:S01]  /*2970*/  ISETP.NE.AND P0, PT, R3, 0x2, PT ;  /* 0x000000020300780c */ /* 0x000fe20003f05270 */
[----:B------:R-:W-:Y:S06]  /*2980*/  UGETNEXTWORKID.BROADCAST [UR4], [UR5] ;  /* 0x00000000040073ca */ /* 0x000fec0008000100 */
[----:B------:R-:W-:Y:S02]  /*2990*/  USEL UR4, URZ, 0x1, UP0 ;  /* 0x00000001ff047887 */ /* 0x000fe40008000000 */
[----:B------:R-:W-:-:S04]  /*29a0*/  USEL UR6, UR6, URZ, UP0 ;  /* 0x000000ff06067287 */ /* 0x000fc80008000000 */
[----:B------:R-:W-:Y:S02]  /*29b0*/  LOP3.LUT R12, R12, UR4, RZ, 0x3c, !PT ;  /* 0x000000040c0c7c12 */ /* 0x000fe4000f8e3cff */
[----:B-1----:R-:W-:-:S04]  /*29c0*/  SHF.L.U32 R5, R9, 0x1f, RZ ;  /* 0x0000001f09057819 */ /* 0x002fc800000006ff */
[----:B------:R-:W1:Y:S02]  /*29d0*/  SYNCS.PHASECHK.TRANS64.TRYWAIT P1, [R0+URZ+0x50], R5 ;  /* 0x00005005000075a7 */ /* 0x000e6400080211ff */
[----:B-1----:R-:W-:Y:S05]  /*29e0*/  @!P1 BRA `(.L_x_49) ;  /* 0x0000004400f49947 */ /* 0x002fea0003800000 */
.L_x_123:
[----:B------:R-:W-:Y:S01]  /*29f0*/  LEA R4, R11, UR37, 0x4 ;  /* 0x000000250b047c11 */ /* 0x000fe2000f8e20ff */
[----:B-1----:R-:W-:Y:S01]  /*2a00*/  VIADD R0, R0, 0x60 ;  /* 0x0000006000007836 */ /* 0x002fe20000000000 */
[----:B------:R-:W-:Y:S01]  /*2a10*/  SEL R3, R3, RZ, P0 ;  /* 0x000000ff03037207 */ /* 0x000fe20000000000 */
[----:B------:R-:W-:-:S03]  /*2a20*/  VIADD R11, R11, 0x1 ;  /* 0x000000010b0b7836 */ /* 0x000fc60000000000 */
[----:B------:R-:W1:Y:S01]  /*2a30*/  LDS.128 R4, [R4+0xe0] ;  /* 0x0000e00004047984 */ /* 0x000e620000000c00 */
[----:B------:R-:W-:Y:S02]  /*2a40*/  PRMT R0, RZ, 0x654, R0 ;  /* 0x00000654ff007816 */ /* 0x000fe40000000000 */
[C---:B------:R-:W-:Y:S01]  /*2a50*/  ISETP.NE.AND P1, PT, R11.reuse, 0x2, PT ;  /* 0x000000020b00780c */ /* 0x040fe20003f25270 */
[----:B------:R-:W-:Y:S01]  /*2a60*/  @!PT LDS RZ, [RZ] ;  /* 0x00000000fffff984 */ /* 0x000fe20000000800 */
[----:B------:R-:W-:Y:S01]  /*2a70*/  @!PT LDS RZ, [RZ] ;  /* 0x00000000fffff984 */ /* 0x000fe20000000800 */
[----:B------:R-:W-:Y:S01]  /*2a80*/  @!PT LDS RZ, [RZ] ;  /* 0x00000000fffff984 */ /* 0x000fe20000000800 */
[----:B------:R-:W-:Y:S01]  /*2a90*/  @!PT LDS RZ, [RZ] ;  /* 0x00000000fffff984 */ /* 0x000fe20000000800 */
[----:B------:R2:W-:Y:S06]  /*2aa0*/  MEMBAR.ALL.CTA ;  /* 0x0000000000007992 */ /* 0x0005ec0000008000 */
[----:B--2---:R-:W2:Y:S01]  /*2ab0*/  FENCE.VIEW.ASYNC.S ;  /* 0x00000000000073c6 */ /* 0x004ea20000000000 */
[----:B------:R-:W-:Y:S01]  /*2ac0*/  SEL R11, R11, RZ, P1 ;  /* 0x000000ff0b0b7207 */ /* 0x000fe20000800000 */
[----:B--2---:R2:W-:Y:S01]  /*2ad0*/  SYNCS.ARRIVE.TRANS64.RED.A1T0 RZ, [R0+URZ], RZ ;  /* 0x000000ff00ff79a7 */ /* 0x0045e200081004ff */
[----:B-1----:R-:W-:-:S02]  /*2ae0*/  LOP3.LUT P3, RZ, R6, 0x1, RZ, 0xc0, !PT ;  /* 0x0000000106ff7812 */ /* 0x002fc4000786c0ff */
[----:B------:R-:W-:-:S04]  /*2af0*/  SEL R5, RZ, 0x1, P0 ;  /* 0x00000001ff057807 */ /* 0x000fc80000000000 */
[----:B------:R-:W-:Y:S02]  /*2b00*/  LOP3.LUT R8, R8, R5, RZ, 0x3c, !PT ;  /* 0x0000000508087212 */ /* 0x000fe400078e3cff */
[----:B--2---:R-:W-:-:S04]  /*2b10*/  SEL R0, RZ, 0x1, P1 ;  /* 0x00000001ff007807 */ /* 0x004fc80000800000 */
[----:B------:R-:W-:Y:S01]  /*2b20*/  LOP3.LUT R9, R9, R0, RZ, 0x3c, !PT ;  /* 0x0000000009097212 */ /* 0x000fe200078e3cff */
[----:B------:R-:W-:Y:S06]  /*2b30*/  @P3 BRA `(.L_x_50) ;  /* 0xfffffffc002c3947 */ /* 0x000fec000383ffff */
[----:B------:R-:W-:Y:S01]  /*2b40*/  ULEA UR5, UR6, UR37, 0x3 ;  /* 0x0000002506057291 */ /* 0x000fe2000f8e18ff */
[----:B------:R-:W-:-:S08]  /*2b50*/  SHF.L.U32 R3, R12, 0x1f, RZ ;  /* 0x0000001f0c037819 */ /* 0x000fd000000006ff */
[----:B------:R-:W1:Y:S02]  /*2b60*/  SYNCS.PHASECHK.TRANS64 P0, [UR5+0x60], R3 ;  /* 0x00006003ff0075a7 */ /* 0x000e640008001005 */
[----:B-1----:R-:W-:Y:S05]  /*2b70*/  @P0 BRA `(.L_x_51) ;  /* 0x0000000000080947 */ /* 0x002fea0003800000 */
[----:B------:R-:W1:Y:S02]  /*2b80*/  SYNCS.PHASECHK.TRANS64.TRYWAIT P0, [UR5+0x60], R3 ;  /* 0x00006003ff0075a7 */ /* 0x000e640008001105 */
[----:B-1----:R-:W-:Y:S05]  /*2b90*/  @!P0 BRA `(.L_x_52) ;  /* 0x00000044009c8947 */ /* 0x002fea0003800000 */
.L_x_51:
[----:B------:R-:W-:-:S04]  /*2ba0*/  UIADD3 UR4, UPT, UPT, UR6, 0x1, URZ ;  /* 0x0000000106047890 */ /* 0x000fc8000fffe0ff */
[----:B------:R-:W-:-:S04]  /*2bb0*/  UISETP.NE.AND UP0, UPT, UR4, 0x2, UPT ;  /* 0x000000020400788c */ /* 0x000fc8000bf05270 */
[----:B------:R-:W-:Y:S02]  /*2bc0*/  USEL UR7, URZ, 0x1, UP0 ;  /* 0x00000001ff077887 */ /* 0x000fe40008000000 */
[----:B------:R-:W-:-:S04]  /*2bd0*/  USEL UR4, UR4, URZ, UP0 ;  /* 0x000000ff04047287 */ /* 0x000fc80008000000 */
[----:B------:R-:W-:Y:S01]  /*2be0*/  ULEA UR4, UR4, UR37, 0x3 ;  /* 0x0000002504047291 */ /* 0x000fe2000f8e18ff */
[----:B-1----:R-:W-:-:S04]  /*2bf0*/  LOP3.LUT R3, R12, UR7, RZ, 0x3c, !PT ;  /* 0x000000070c037c12 */ /* 0x002fc8000f8e3cff */
[----:B------:R-:W-:-:S04]  /*2c00*/  SHF.L.U32 R0, R3, 0x1f, RZ ;  /* 0x0000001f03007819 */ /* 0x000fc800000006ff */
[----:B------:R-:W1:Y:S02]  /*2c10*/  SYNCS.PHASECHK.TRANS64 P0, [UR4+0x60], R0 ;  /* 0x00006000ff0075a7 */ /* 0x000e640008001004 */
[----:B-1----:R-:W-:Y:S05]  /*2c20*/  @P0 EXIT ;  /* 0x000000000000094d */ /* 0x002fea0003800000 */
[----:B------:R-:W-:Y:S02]  /*2c30*/  SHF.L.U32 R3, R3, 0x1f, RZ ;  /* 0x0000001f03037819 */ /* 0x000fe400000006ff */
[----:B------:R-:W-:-:S07]  /*2c40*/  MOV R0, UR4 ;  /* 0x0000000400007c02 */ /* 0x000fce0008000f00 */
.L_x_53:
[----:B-1----:R1:W2:Y:S02]  /*2c50*/  SYNCS.PHASECHK.TRANS64.TRYWAIT P0, [R0+URZ+0x60], R3 ;  /* 0x00006003000075a7 */ /* 0x0022a400080011ff */
[----:B--2---:R-:W-:Y:S05]  /*2c60*/  @!P0 NANOSLEEP.SYNCS 0x989680 ;  /* 0x009896800000895d */ /* 0x004fea0003900000 */
[----:B------:R-:W2:Y:S02]  /*2c70*/  @!P0 SYNCS.PHASECHK.TRANS64 P0, [R0+URZ+0x60], R3 ;  /* 0x00006003000085a7 */ /* 0x000ea400080010ff */
[----:B--2---:R-:W-:Y:S05]  /*2c80*/  @P0 EXIT ;  /* 0x000000000000094d */ /* 0x004fea0003800000 */
[----:B------:R-:W-:Y:S05]  /*2c90*/  BRA `(.L_x_53) ;  /* 0xfffffffc00ec7947 */ /* 0x000fea000383ffff */
.L_x_46:
[----:B------:R-:W-:Y:S05]  /*2ca0*/  BRA.U UP4, `(.L_x_54) ;  /* 0x0000001104847547 */ /* 0x000fea000b800000 */
[----:B------:R-:W-:Y:S01]  /*2cb0*/  UMOV UR6, 0x40 ;  /* 0x0000004000067882 */ /* 0x000fe20000000000 */
[----:B------:R-:W-:Y:S01]  /*2cc0*/  NOP ;  /* 0x0000000000007918 */ /* 0x000fe20000000000 */
[----:B------:R-:W-:Y:S01]  /*2cd0*/  ULEA UR6, UR37, UR6, 0x18 ;  /* 0x0000000625067291 */ /* 0x000fe2000f8ec0ff */
[----:B------:R-:W-:Y:S02]  /*2ce0*/  UMOV UR7, 0x400 ;  /* 0x0000040000077882 */ /* 0x000fe40000000000 */
[----:B------:R-:W-:-:S06]  /*2cf0*/  ULEA UR37, UR37, UR7, 0x18 ;  /* 0x0000000725257291 */ /* 0x000fcc000f8ec0ff */
[----:B------:R-:W1:Y:S02]  /*2d00*/  LDS.U8 R2, [UR6+0x1c] ;  /* 0x00001c06ff027984 */ /* 0x000e640008000000 */
[----:B-1----:R-:W-:-:S13]  /*2d10*/  ISETP.NE.AND P0, PT, R2, RZ, PT ;  /* 0x000000ff0200720c */ /* 0x002fda0003f05270 */
[----:B------:R-:W-:Y:S05]  /*2d20*/  @P0 BRA `(.L_x_55) ;  /* 0x0000000400080947 */ /* 0x000fea0003800000 */
[----:B------:R-:W-:Y:S02]  /*2d30*/  UISETP.NE.U32.AND UP0, UPT, UR5, 0x1, UPT ;  /* 0x000000010500788c */ /* 0x000fe4000bf05070 */
[----:B------:R-:W-:-:S07]  /*2d40*/  UIADD3 UR8, UPT, UPT, UR6, 0x8, URZ ;  /* 0x0000000806087890 */ /* 0x000fce000fffe0ff */
[----:B------:R-:W-:Y:S05]  /*2d50*/  BRA.U !UP0, `(.L_x_56) ;  /* 0x00000001089c7547 */ /* 0x000fea000b800000 */
[----:B------:R-:W-:Y:S01]  /*2d60*/  ELECT P0, URZ, PT ;  /* 0x0000000000ff782f */ /* 0x000fe20003800000 */
[----:B------:R-:W-:-:S12]  /*2d70*/  BSSY B0, `(.L_x_56) ;  /* 0x0000025000007945 */ /* 0x000fd80003800000 */
[----:B------:R-:W-:Y:S05]  /*2d80*/  @!P0 BRA `(.L_x_57) ;  /* 0x00000000008c8947 */ /* 0x000fea0003800000 */
[----:B------:R-:W-:-:S05]  /*2d90*/  UMOV UR7, 0x10 ;  /* 0x0000001000077882 */ /* 0x000fca0000000000 */
[----:B------:R-:W-:Y:S04]  /*2da0*/  DEPBAR.LE SB1, 0x36 ;  /* 0x00009d800000791a */ /* 0x000fe80000000000 */
[----:B------:R-:W1:Y:S02]  /*2db0*/  UTCATOMSWS.2CTA.FIND_AND_SET.ALIGN UP1, UR7, UR7 ;  /* 0x00000007000775e3 */ /* 0x000e640008220800 */
[----:B-1----:R-:W-:Y:S01]  /*2dc0*/  MOV R11, UR7 ;  /* 0x00000007000b7c02 */ /* 0x002fe20008000f00 */
[----:B------:R-:W-:Y:S06]  /*2dd0*/  BRA.U UP1, `(.L_x_58) ;  /* 0x0000000101187547 */ /* 0x000fec000b800000 */
.L_x_59:
[----:B------:R-:W-:Y:S05]  /*2de0*/  NANOSLEEP 0x64 ;  /* 0x000000640000795d */ /* 0x000fea0003800000 */
[----:B------:R-:W-:-:S05]  /*2df0*/  UMOV UR7, 0x10 ;  /* 0x0000001000077882 */ /* 0x000fca0000000000 */
[----:B------:R-:W-:Y:S04]  /*2e00*/  DEPBAR.LE SB1, 0x36 ;  /* 0x00009d800000791a */ /* 0x000fe80000000000 */
[----:B------:R-:W1:Y:S02]  /*2e10*/  UTCATOMSWS.2CTA.FIND_AND_SET.ALIGN UP1, UR7, UR7 ;  /* 0x00000007000775e3 */ /* 0x000e640008220800 */
[----:B-1----:R-:W-:Y:S01]  /*2e20*/  MOV R11, UR7 ;  /* 0x00000007000b7c02 */ /* 0x002fe20008000f00 */
[----:B------:R-:W-:Y:S05]  /*2e30*/  BRA.U !UP1, `(.L_x_59) ;  /* 0xfffffffd09e87547 */ /* 0x000fea000b83ffff */
.L_x_58:
[----:B------:R-:W1:Y:S01]  /*2e40*/  LDS R5, [UR6+0x10] ;  /* 0x00001006ff057984 */ /* 0x000e620008000800 */
[----:B------:R-:W-:Y:S01]  /*2e50*/  IMAD.U32 R3, RZ, RZ, UR37 ;  /* 0x00000025ff037e24 */ /* 0x000fe2000f8e00ff */
[----:B------:R-:W-:-:S03]  /*2e60*/  MOV R2, UR4 ;  /* 0x0000000400027c02 */ /* 0x000fc60008000f00 */
[----:B------:R-:W-:Y:S01]  /*2e70*/  VIADD R3, R3, 0x100 ;  /* 0x0000010003037836 */ /* 0x000fe20000000000 */
[----:B-1----:R-:W-:-:S04]  /*2e80*/  SHF.L.U32 R5, R5, 0x1f, RZ ;  /* 0x0000001f05057819 */ /* 0x002fc800000006ff */
[----:B------:R-:W1:Y:S02]  /*2e90*/  SYNCS.PHASECHK.TRANS64.TRYWAIT P0, [UR6+0x8], R5 ;  /* 0x00000805ff0075a7 */ /* 0x000e640008001106 */
[----:B-1----:R-:W-:Y:S05]  /*2ea0*/  @P0 BRA `(.L_x_60) ;  /* 0x0000000000080947 */ /* 0x002fea0003800000 */
[----:B------:R-:W1:Y:S02]  /*2eb0*/  SYNCS.PHASECHK.TRANS64.TRYWAIT P0, [UR6+0x8], R5 ;  /* 0x00000805ff0075a7 */ /* 0x000e640008001106 */
[----:B-1----:R-:W-:Y:S05]  /*2ec0*/  @!P0 BRA `(.L_x_61) ;  /* 0x0000004000e88947 */ /* 0x002fea0003800000 */
.L_x_60:
[----:B-1----:R-:W-:Y:S01]  /*2ed0*/  HFMA2 R4, -RZ, RZ, 0, 5.9604644775390625e-08 ;  /* 0x00000001ff047431 */ /* 0x002fe200000001ff */
[----:B------:R-:W-:Y:S01]  /*2ee0*/  UPRMT UR7, UR4, 0x654, UR8 ;  /* 0x0000065404077896 */ /* 0x000fe20008000008 */
[----:B------:R-:W-:Y:S01]  /*2ef0*/  IMAD.MOV.U32 R6, RZ, RZ, 0xffff ;  /* 0x0000ffffff067424 */ /* 0x000fe200078e00ff */
[----:B------:R-:W-:Y:S01]  /*2f00*/  PRMT R2, R2, 0x654, R3 ;  /* 0x0000065402027816 */ /* 0x000fe20000000003 */
[----:B------:R-:W-:Y:S02]  /*2f10*/  IMAD.MOV.U32 R5, RZ, RZ, 0x4 ;  /* 0x00000004ff057424 */ /* 0x000fe400078e00ff */
[----:B------:R-:W-:Y:S01]  /*2f20*/  IMAD.SHL.U32 R9, R11, 0x20, RZ ;  /* 0x000000200b097824 */ /* 0x000fe200078e00ff */
[----:B------:R-:W-:Y:S02]  /*2f30*/  MOV R3, UR7 ;  /* 0x0000000700037c02 */ /* 0x000fe40008000f00 */
[-C--:B------:R-:W-:Y:S01]  /*2f40*/  SHF.L.U32 R7, R6, R11.reuse, RZ ;  /* 0x0000000b06077219 */ /* 0x080fe200000006ff */
[----:B------:R1:W-:Y:S01]  /*2f50*/  SYNCS.ARRIVE.TRANS64.RED RZ, [UR7], R5 ;  /* 0x00000005ffff79a7 */ /* 0x0003e20008000407 */
[----:B------:R-:W-:Y:S01]  /*2f60*/  SHF.L.U32 R6, R4, R11, RZ ;  /* 0x0000000b04067219 */ /* 0x000fe200000006ff */
[----:B------:R1:W-:Y:S04]  /*2f70*/  STS [UR37+0x100], R9 ;  /* 0x00010009ff007988 */ /* 0x0003e80008000825 */
[----:B------:R1:W-:Y:S04]  /*2f80*/  STAS [R2.64], R11 ;  /* 0x0000000b02007dbd */ /* 0x0003e8000c0008ff */
[----:B------:R1:W-:Y:S04]  /*2f90*/  ATOMS.OR RZ, [UR6+0x14], R7 ;  /* 0x00001407ffff798c */ /* 0x0003e8000b000006 */
[----:B------:R1:W-:Y:S04]  /*2fa0*/  ATOMS.OR RZ, [UR6+0x18], R6 ;  /* 0x00001806ffff798c */ /* 0x0003e8000b000006 */
[----:B------:R1:W-:Y:S02]  /*2fb0*/  ATOMS.XOR RZ, [UR6+0x10], R4 ;  /* 0x00001004ffff798c */ /* 0x0003e4000b800006 */
.L_x_57:
[----:B------:R-:W-:Y:S05]  /*2fc0*/  BSYNC B0 ;  /* 0x0000000000007941 */ /* 0x000fea0003800000 */
.L_x_56:
[----:B------:R-:W-:Y:S05]  /*2fd0*/  BRA.U UP0, `(.L_x_62) ;  /* 0x00000001006c7547 */ /* 0x000fea000b800000 */
[----:B------:R-:W-:-:S03]  /*2fe0*/  UMOV UR7, 0xffffffff ;  /* 0xffffffff00077882 */ /* 0x000fc60000000000 */
[----:B------:R-:W-:Y:S05]  /*2ff0*/  BRA.DIV UR7, `(.L_x_63) ;  /* 0x0000004207b47947 */ /* 0x000fea000b800000 */
[----:B------:R-:W-:-:S13]  /*3000*/  ELECT P6, URZ, PT ;  /* 0x0000000000ff782f */ /* 0x000fda00038c0000 */
.L_x_127:
[----:B------:R-:W-:Y:S05]  /*3010*/  @!P6 BRA `(.L_x_62) ;  /* 0x00000000005ce947 */ /* 0x000fea0003800000 */
[----:B-1----:R-:W1:Y:S02]  /*3020*/  LDS R3, [UR6+0x10] ;  /* 0x00001006ff037984 */ /* 0x002e640008000800 */
[----:B-1----:R-:W-:-:S04]  /*3030*/  SHF.L.U32 R3, R3, 0x1f, RZ ;  /* 0x0000001f03037819 */ /* 0x002fc800000006ff */
[----:B------:R-:W1:Y:S02]  /*3040*/  SYNCS.PHASECHK.TRANS64.TRYWAIT P0, [UR6+0x8], R3 ;  /* 0x00000803ff0075a7 */ /* 0x000e640008001106 */
[----:B-1----:R-:W-:Y:S05]  /*3050*/  @P0 BRA `(.L_x_64) ;  /* 0x0000000000080947 */ /* 0x002fea0003800000 */
[----:B------:R-:W1:Y:S02]  /*3060*/  SYNCS.PHASECHK.TRANS64.TRYWAIT P0, [UR6+0x8], R3 ;  /* 0x00000803ff0075a7 */ /* 0x000e640008001106 */
[----:B-1----:R-:W-:Y:S05]  /*3070*/  @!P0 BRA `(.L_x_65) ;  /* 0x0000004000b48947 */ /* 0x002fea0003800000 */
.L_x_64:
[----:B------:R-:W2:Y:S01]  /*3080*/  LDS R5, [UR37+0x100] ;  /* 0x00010025ff057984 */ /* 0x000ea20008000800 */
[----:B-1----:R-:W-:Y:S02]  /*3090*/  HFMA2 R2, -RZ, RZ, 0, 5.9604644775390625e-08 ;  /* 0x00000001ff027431 */ /* 0x002fe400000001ff */
[----:B------:R-:W-:Y:S01]  /*30a0*/  IMAD.MOV.U32 R3, RZ, RZ, 0xffff ;  /* 0x0000ffffff037424 */ /* 0x000fe200078e00ff */
[----:B------:R-:W-:Y:S01]  /*30b0*/  UPRMT UR7, UR4, 0x654, UR8 ;  /* 0x0000065404077896 */ /* 0x000fe20008000008 */
[----:B--2---:R-:W-:-:S03]  /*30c0*/  IMAD.SHL.U32 R4, R5, 0x20, RZ ;  /* 0x0000002005047824 */ /* 0x004fc600078e00ff */
[-C--:B------:R-:W-:Y:S02]  /*30d0*/  SHF.L.U32 R3, R3, R5.reuse, RZ ;  /* 0x0000000503037219 */ /* 0x080fe400000006ff */
[----:B------:R-:W-:Y:S01]  /*30e0*/  SHF.L.U32 R5, R2, R5, RZ ;  /* 0x0000000502057219 */ /* 0x000fe200000006ff */
[----:B------:R2:W-:Y:S04]  /*30f0*/  STS [UR37+0x100], R4 ;  /* 0x00010004ff007988 */ /* 0x0005e80008000825 */
[----:B------:R2:W-:Y:S04]  /*3100*/  ATOMS.OR RZ, [UR6+0x14], R3 ;  /* 0x00001403ffff798c */ /* 0x0005e8000b000006 */
[----:B------:R2:W-:Y:S01]  /*3110*/  ATOMS.OR RZ, [UR6+0x18], R5 ;  /* 0x00001805ffff798c */ /* 0x0005e2000b000006 */
[----:B------:R-:W-:Y:S03]  /*3120*/  SYNCS.ARRIVE.TRANS64.RED.A1T0 RZ, [UR7], RZ ;  /* 0x000000ffffff79a7 */ /* 0x000fe60008100407 */
[----:B------:R2:W-:Y:S01]  /*3130*/  ATOMS.XOR RZ, [UR6+0x10], R2 ;  /* 0x00001002ffff798c */ /* 0x0005e2000b800006 */
[----:B------:R-:W-:Y:S05]  /*3140*/  BRA `(.L_x_62) ;  /* 0x0000000000107947 */ /* 0x000fea0003800000 */
.L_x_55:
[----:B------:R-:W-:-:S05]  /*3150*/  MOV R2, 0xffffffff ;  /* 0xffffffff00027802 */ /* 0x000fca0000000f00 */
[----:B------:R1:W-:Y:S02]  /*3160*/  STS [UR37+0x100], R2 ;  /* 0x00010002ff007988 */ /* 0x0003e40008000825 */
[----:B-1----:R-:W-:Y:S02]  /*3170*/  MOV R2, 0x3190 ;  /* 0x0000319000027802 */ /* 0x002fe40000000f00 */
[----:B-----5:R-:W-:Y:S05]  /*3180*/  CALL.REL.NOINC `($__internal_1_$__cuda_sm10x_tcgen05_guardrail_trap_phase_invalid_during_alloc) ;  /* 0x0000004400bc7944 */ /* 0x020fea0003c00000 */
.L_x_62:
[----:B------:R-:W-:Y:S05]  /*3190*/  WARPSYNC.ALL ;  /* 0x0000000000007948 */ /* 0x000fea0003800000 */
[----:B------:R-:W3:Y:S01]  /*31a0*/  S2UR UR8, SR_CgaCtaId ;  /* 0x00000000000879c3 */ /* 0x000ee20000008800 */
[----:B------:R-:W-:Y:S01]  /*31b0*/  UMOV UR6, 0x400 ;  /* 0x0000040000067882 */ /* 0x000fe20000000000 */
[----:B------:R-:W-:-:S06]  /*31c0*/  NOP ;  /* 0x0000000000007918 */ /* 0x000fcc0000000000 */
[----:B------:R-:W-:Y:S06]  /*31d0*/  BAR.ARV 0x6, 0xa0 ;  /* 0x0182800000007b1d */ /* 0x000fec0000002000 */
[----:B------:R-:W-:Y:S01]  /*31e0*/  LOP3.LUT R0, R0, 0xffff, RZ, 0xc0, !PT ;  /* 0x0000ffff00007812 */ /* 0x000fe200078ec0ff */
[----:B-1----:R-:W-:Y:S01]  /*31f0*/  IMAD.MOV.U32 R9, RZ, RZ, 0x1 ;  /* 0x00000001ff097424 */ /* 0x002fe200078e00ff */
[----:B------:R-:W-:Y:S01]  /*3200*/  LOP3.LUT R8, R8, 0xffff, RZ, 0xc0, !PT ;  /* 0x0000ffff08087812 */ /* 0x000fe200078ec0ff */
[----:B------:R-:W-:Y:S01]  /*3210*/  UMOV UR22, URZ ;  /* 0x000000ff00167c82 */ /* 0x000fe20008000000 */
[----:B------:R-:W-:Y:S01]  /*3220*/  R2UR UR12, R0 ;  /* 0x00000000000c72ca */ /* 0x000fe200000e0000 */
[----:B------:R-:W-:Y:S01]  /*3230*/  UMOV UR21, URZ ;  /* 0x000000ff00157c82 */ /* 0x000fe20008000000 */
[----:B------:R-:W-:Y:S01]  /*3240*/  R2UR UR13, R8 ;  /* 0x00000000080d72ca */ /* 0x000fe200000e0000 */
[----:B------:R-:W-:Y:S01]  /*3250*/  IMAD.MOV.U32 R8, RZ, RZ, RZ ;  /* 0x000000ffff087224 */ /* 0x000fe200078e00ff */
[----:B------:R-:W-:-:S02]  /*3260*/  UISETP.NE.AND UP2, UPT, UR5, URZ, UPT ;  /* 0x000000ff0500728c */ /* 0x000fc4000bf45270 */
[----:B---3--:R-:W-:Y:S01]  /*3270*/  ULEA UR8, UR8, UR6, 0x18 ;  /* 0x0000000608087291 */ /* 0x008fe2000f8ec0ff */
[----:B------:R-:W1:Y:S03]  /*3280*/  LDCU UR6, c[0x0][0x38c] ;  /* 0x00007180ff0677ac */ /* 0x000e660008000800 */
[----:B------:R-:W-:Y:S02]  /*3290*/  UIADD3 UR14, UPT, UPT, UR8, 0x4400, URZ ;  /* 0x00004400080e7890 */ /* 0x000fe4000fffe0ff */
[----:B------:R-:W-:-:S03]  /*32a0*/  UIADD3 UR15, UPT, UPT, UR8, 0x7400, URZ ;  /* 0x00007400080f7890 */ /* 0x000fc6000fffe0ff */
[----:B--2---:R-:W2:Y:S01]  /*32b0*/  LDS R2, [UR8+0x100] ;  /* 0x00010008ff027984 */ /* 0x004ea20008000800 */
[----:B------:R-:W-:Y:S02]  /*32c0*/  USHF.R.U32.HI UR14, URZ, 0x4, UR14 ;  /* 0x00000004ff0e7899 */ /* 0x000fe4000801160e */
[----:B------:R-:W-:Y:S02]  /*32d0*/  USHF.R.U32.HI UR15, URZ, 0x4, UR15 ;  /* 0x00000004ff0f7899 */ /* 0x000fe4000801160f */
[----:B------:R-:W-:Y:S02]  /*32e0*/  ULOP3.LUT UR14, UR14, 0x3fff, URZ, 0xc0, !UPT ;  /* 0x00003fff0e0e7892 */ /* 0x000fe4000f8ec0ff */
[----:B------:R-:W-:Y:S02]  /*32f0*/  ULOP3.LUT UR15, UR15, 0x3fff, URZ, 0xc0, !UPT ;  /* 0x00003fff0f0f7892 */ /* 0x000fe4000f8ec0ff */
[----:B------:R-:W-:Y:S02]  /*3300*/  ULOP3.LUT UR14, UR14, 0x10000, URZ, 0xfc, !UPT ;  /* 0x000100000e0e7892 */ /* 0x000fe4000f8efcff */
[----:B-1----:R-:W-:-:S02]  /*3310*/  UIADD3 UR6, UPT, UPT, UR6, 0x1f, URZ ;  /* 0x0000001f06067890 */ /* 0x002fc4000fffe0ff */
[----:B------:R-:W-:Y:S02]  /*3320*/  ULOP3.LUT UR15, UR15, 0x10000, URZ, 0xfc, !UPT ;  /* 0x000100000f0f7892 */ /* 0x000fe4000f8efcff */
[----:B------:R-:W-:Y:S01]  /*3330*/  USHF.R.S32.HI UR7, URZ, 0x1f, UR6 ;  /* 0x0000001fff077899 */ /* 0x000fe20008011406 */
[----:B------:R-:W-:Y:S01]  /*3340*/  UMOV UR20, URZ ;  /* 0x000000ff00147c82 */ /* 0x000fe20008000000 */
[----:B------:R-:W-:Y:S02]  /*3350*/  UMOV UR26, 0x0 ;  /* 0x00000000001a7882 */ /* 0x000fe40000000000 */
[----:B------:R-:W-:Y:S01]  /*3360*/  ULEA.HI UR7, UR7, UR6, URZ, 0x5 ;  /* 0x0000000607077291 */ /* 0x000fe2000f8f28ff */
[----:B------:R-:W-:-:S03]  /*3370*/  UMOV UR27, 0x10100490 ;  /* 0x10100490001b7882 */ /* 0x000fc60000000000 */
[----:B------:R-:W-:-:S04]  /*3380*/  USHF.R.S32.HI UR7, URZ, 0x5, UR7 ;  /* 0x00000005ff077899 */ /* 0x000fc80008011407 */
[----:B------:R-:W-:-:S04]  /*3390*/  UISETP.LT.AND UP0, UPT, UR7, 0x1, UPT ;  /* 0x000000010700788c */ /* 0x000fc8000bf01270 */
[----:B------:R-:W-:Y:S01]  /*33a0*/  USEL UR23, UR7, 0x1, !UP0 ;  /* 0x0000000107177887 */ /* 0x000fe2000c000000 */
[----:B--2---:R-:W-:Y:S02]  /*33b0*/  R2UR UR24, R2 ;  /* 0x00000000021872ca */ /* 0x004fe400000e0000 */
[----:B------:R-:W-:-:S13]  /*33c0*/  CS2R R2, SRZ ;  /* 0x0000000000027805 */ /* 0x000fda000001ff00 */
.L_x_73:
[C---:B------:R-:W-:Y:S02]  /*33d0*/  LEA R0, R8.reuse, UR8, 0x3 ;  /* 0x0000000808007c11 */ /* 0x040fe4000f8e18ff */
[----:B------:R-:W-:Y:S02]  /*33e0*/  SHF.L.U32 R5, R3, 0x1f, RZ ;  /* 0x0000001f03057819 */ /* 0x000fe400000006ff */
[----:B------:R-:W-:Y:S02]  /*33f0*/  LEA R4, R8, UR8, 0x4 ;  /* 0x0000000808047c11 */ /* 0x000fe4000f8e20ff */
[----:B------:R-:W1:Y:S02]  /*3400*/  SYNCS.PHASECHK.TRANS64.TRYWAIT P0, [R0+URZ+0x50], R5 ;  /* 0x00005005000075a7 */ /* 0x000e6400080011ff */
[----:B-1-34-:R-:W-:Y:S05]  /*3410*/  @!P0 BRA `(.L_x_66) ;  /* 0x0000003c00e48947 */ /* 0x01afea0003800000 */
.L_x_128:
[----:B-1----:R-:W1:Y:S01]  /*3420*/  LDS.128 R4, [R4+0xe0] ;  /* 0x0000e00004047984 */ /* 0x002e620000000c00 */
[----:B------:R-:W-:Y:S02]  /*3430*/  VIADD R0, R0, 0x60 ;  /* 0x0000006000007836 */ /* 0x000fe40000000000 */
[----:B------:R-:W-:Y:S01]  /*3440*/  VIADD R8, R8, 0x1 ;  /* 0x0000000108087836 */ /* 0x000fe20000000000 */
[----:B------:R-:W-:Y:S01]  /*3450*/  @!PT LDS RZ, [RZ] ;  /* 0x00000000fffff984 */ /* 0x000fe20000000800 */
[----:B------:R-:W-:Y:S01]  /*3460*/  @!PT LDS RZ, [RZ] ;  /* 0x00000000fffff984 */ /* 0x000fe20000000800 */
[----:B------:R-:W-:Y:S01]  /*3470*/  @!PT LDS RZ, [RZ] ;  /* 0x00000000fffff984 */ /* 0x000fe20000000800 */
[----:B------:R-:W-:Y:S01]  /*3480*/  @!PT LDS RZ, [RZ] ;  /* 0x00000000fffff984 */ /* 0x000fe20000000800 */
[----:B------:R2:W-:Y:S06]  /*3490*/  MEMBAR.ALL.CTA ;  /* 0x0000000000007992 */ /* 0x0005ec0000008000 */
[----:B--2---:R-:W2:Y:S01]  /*34a0*/  FENCE.VIEW.ASYNC.S ;  /* 0x00000000000073c6 */ /* 0x004ea20000000000 */
[----:B------:R-:W-:-:S04]  /*34b0*/  PRMT R0, RZ, 0x654, R0 ;  /* 0x00000654ff007816 */ /* 0x000fc80000000000 */
[----:B--2---:R2:W-:Y:S01]  /*34c0*/  SYNCS.ARRIVE.TRANS64.RED.A1T0 RZ, [R0+URZ], RZ ;  /* 0x000000ff00ff79a7 */ /* 0x0045e200081004ff */
[----:B-1----:R-:W-:Y:S01]  /*34d0*/  LOP3.LUT P1, RZ, R6, 0x1, RZ, 0xc0, !PT ;  /* 0x0000000106ff7812 */ /* 0x002fe2000782c0ff */
[----:B--2---:R-:W-:-:S12]  /*34e0*/  BRA.U UP2, `(.L_x_67) ;  /* 0x0000000102cc7547 */ /* 0x004fd8000b800000 */
[----:B------:R-:W1:Y:S01]  /*34f0*/  LDCU UR6, c[0x0][0x38c] ;  /* 0x00007180ff0677ac */ /* 0x000e620008000800 */
[----:B------:R-:W-:Y:S02]  /*3500*/  PLOP3.LUT P2, PT, PT, PT, PT, 0x80, 0x8 ;  /* 0x000000000008781c */ /* 0x000fe40003f4f070 */
[----:B------:R-:W-:Y:S01]  /*3510*/  SHF.L.U32 R5, R9, 0x1f, RZ ;  /* 0x0000001f09057819 */ /* 0x000fe200000006ff */
[----:B------:R-:W-:Y:S02]  /*3520*/  ULEA UR11, UR22, UR8, 0x3 ;  /* 0x00000008160b7291 */ /* 0x000fe4000f8e18ff */
[----:B-1----:R-:W-:-:S06]  /*3530*/  UISETP.GE.AND UP0, UPT, UR6, 0x1, UPT ;  /* 0x000000010600788c */ /* 0x002fcc000bf06270 */
[----:B------:R-:W-:-:S05]  /*3540*/  PLOP3.LUT P0, PT, PT, PT, UP0, 0x80, 0x8 ;  /* 0x000000000008781c */ /* 0x000fca0003f0f008 */
[----:B------:R-:W-:-:S08]  /*3550*/  @UP0 ULEA UR6, UR21, UR8, 0x3 ;  /* 0x0000000815060291 */ /* 0x000fd0000f8e18ff */
[----:B------:R-:W-:-:S04]  /*3560*/  @P0 SHF.L.U32 R0, R2, 0x1f, RZ ;  /* 0x0000001f02000819 */ /* 0x000fc800000006ff */
[----:B------:R1:W2:Y:S01]  /*3570*/  @P0 SYNCS.PHASECHK.TRANS64.TRYWAIT P2, [UR6], R0 ;  /* 0x00000000ff0005a7 */ /* 0x0002a20008041106 */
[----:B------:R-:W3:Y:S02]  /*3580*/  SYNCS.PHASECHK.TRANS64.TRYWAIT P0, [UR11+0x90], R5 ;  /* 0x00009005ff0075a7 */ /* 0x000ee4000800110b */
[----:B-123--:R-:W-:Y:S05]  /*3590*/  @!P0 BRA `(.L_x_68) ;  /* 0x0000003c00988947 */ /* 0x00efea0003800000 */
.L_x_130:
[----:B------:R-:W-:Y:S01]  /*35a0*/  UMOV UR19, UR20 ;  /* 0x0000001400137c82 */ /* 0x000fe20008000000 */
[----:B------:R-:W-:Y:S05]  /*35b0*/  BRA.U !UP0, `(.L_x_69) ;  /* 0x0000000108887547 */ /* 0x000fea000b800000 */
[----:B------:R-:W-:Y:S02]  /*35c0*/  UIADD3 UR19, UPT, UPT, UR23, UR20, URZ ;  /* 0x0000001417137290 */ /* 0x000fe4000fffe0ff */
[----:B------:R-:W-:Y:S02]  /*35d0*/  ULEA UR10, UR22, UR24, 0x6 ;  /* 0x00000018160a7291 */ /* 0x000fe4000f8e30ff */
[----:B------:R-:W-:Y:S01]  /*35e0*/  UPLOP3.LUT UP3, UPT, UPT, UPT, UPT, 0x40, 0x4 ;  /* 0x000000000004789c */ /* 0x000fe20003f6e870 */
[----:B------:R-:W-:Y:S01]  /*35f0*/  UMOV UR18, UR7 ;  /* 0x0000000700127c82 */ /* 0x000fe20008000000 */
[----:B------:R-:W-:-:S09]  /*3600*/  UMOV UR17, UR21 ;  /* 0x0000001500117c82 */ /* 0x000fd20008000000 */
.L_x_72:
[----:B--2---:R-:W-:Y:S01]  /*3610*/  ULEA UR9, UR17, UR8, 0x3 ;  /* 0x0000000811097291 */ /* 0x004fe2000f8e18ff */
[----:B---3--:R-:W-:Y:S11]  /*3620*/  @P2 BRA `(.L_x_70) ;  /* 0x00000000000c2947 */ /* 0x008ff60003800000 */
[----:B-1----:R-:W-:Y:S04]  /*3630*/  SHF.L.U32 R5, R2, 0x1f, RZ ;  /* 0x0000001f02057819 */ /* 0x002fe800000006ff */
[----:B------:R-:W1:Y:S02]  /*3640*/  SYNCS.PHASECHK.TRANS64.TRYWAIT P0, [UR9], R5 ;  /* 0x00000005ff0075a7 */ /* 0x000e640008001109 */
[----:B-1----:R-:W-:Y:S05]  /*3650*/  @!P0 BRA `(.L_x_71) ;  /* 0x0000003c00808947 */ /* 0x002fea0003800000 */
.L_x_70:
[----:B------:R-:W-:Y:S01]  /*3660*/  UISETP.NE.AND UP0, UPT, UR18, 0x1, UPT ;  /* 0x000000011200788c */ /* 0x000fe2000bf05270 */
[----:B------:R-:W-:Y:S01]  /*3670*/  PLOP3.LUT P2, PT, PT, PT, PT, 0x80, 0x8 ;  /* 0x000000000008781c */ /* 0x000fe20003f4f070 */
[----:B------:R-:W-:Y:S02]  /*3680*/  UIADD3 UR21, UPT, UPT, UR17, 0x1, URZ ;  /* 0x0000000111157890 */ /* 0x000fe4000fffe0ff */
[----:B------:R-:W-:Y:S02]  /*3690*/  ULEA UR28, UR17, UR15, 0x6 ;  /* 0x0000000f111c7291 */ /* 0x000fe4000f8e30ff */
[----:B------:R-:W-:Y:S01]  /*36a0*/  UISETP.NE.AND UP1, UPT, UR21, 0x3, UPT ;  /* 0x000000031500788c */ /* 0x000fe2000bf25270 */
[----:B------:R-:W-:Y:S01]  /*36b0*/  PLOP3.LUT P0, PT, PT, PT, UP0, 0x80, 0x8 ;  /* 0x000000000008781c */ /* 0x000fe20003f0f008 */
[----:B------:R-:W-:Y:S02]  /*36c0*/  ULEA UR30, UR17, UR14, 0x8 ;  /* 0x0000000e111e7291 */ /* 0x000fe4000f8e40ff */
[----:B------:R-:W-:Y:S02]  /*36d0*/  USEL UR16, URZ, 0x1, UP1 ;  /* 0x00000001ff107887 */ /* 0x000fe40008800000 */
[----:B------:R-:W-:Y:S02]  /*36e0*/  USEL UR21, UR21, URZ, UP1 ;  /* 0x000000ff15157287 */ /* 0x000fe40008800000 */
[----:B------:R-:W-:Y:S02]  /*36f0*/  UIADD3 UR9, UPT, UPT, UR9, 0x18, URZ ;  /* 0x0000001809097890 */ /* 0x000fe4000fffe0ff */
[----:B------:R-:W-:Y:S01]  /*3700*/  @UP0 ULEA UR6, UR21, UR8, 0x3 ;  /* 0x0000000815060291 */ /* 0x000fe2000f8e18ff */
[----:B------:R-:W-:Y:S01]  /*3710*/  LOP3.LUT R2, R2, UR16, RZ, 0x3c, !PT ;  /* 0x0000001002027c12 */ /* 0x000fe2000f8e3cff */
[----:B------:R-:W-:Y:S01]  /*3720*/  UMOV UR29, 0xc0004010 ;  /* 0xc0004010001d7882 */ /* 0x000fe20000000000 */
[----:B------:R-:W-:Y:S01]  /*3730*/  UMOV UR31, 0xc0004010 ;  /* 0xc0004010001f7882 */ /* 0x000fe20000000000 */
[----:B------:R-:W-:Y:S01]  /*3740*/  UIADD3 UR20, UPT, UPT, UR20, 0x1, URZ ;  /* 0x0000000114147890 */ /* 0x000fe2000fffe0ff */
[----:B-1----:R-:W-:Y:S01]  /*3750*/  @P0 SHF.L.U32 R0, R2, 0x1f, RZ ;  /* 0x0000001f02000819 */ /* 0x002fe200000006ff */
[----:B------:R-:W-:Y:S02]  /*3760*/  UIADD3 UR18, UPT, UPT, UR18, -0x1, URZ ;  /* 0xffffffff12127890 */ /* 0x000fe4000fffe0ff */
[----:B------:R-:W-:Y:S01]  /*3770*/  UISETP.NE.AND UP0, UPT, UR20, UR19, UPT ;  /* 0x000000131400728c */ /* 0x000fe2000bf05270 */
[----:B------:R2:W3:Y:S01]  /*3780*/  @P0 SYNCS.PHASECHK.TRANS64.TRYWAIT P2, [UR6], R0 ;  /* 0x00000000ff0005a7 */ /* 0x0004e20008041106 */
[----:B------:R2:W-:Y:S01]  /*3790*/  UTCQMMA.2CTA gdesc[UR30], gdesc[UR28], tmem[UR10], tmem[UR26], idesc[UR27], UP3 ;  /* 0x00ff1a1c1e0075ea */ /* 0x0005e20009a0030a */
[----:B------:R-:W-:Y:S01]  /*37a0*/  UPLOP3.LUT UP3, UPT, UPT, UPT, UPT, 0x80, 0x8 ;  /* 0x000000000008789c */ /* 0x000fe20003f6f070 */
[----:B------:R2:W-:Y:S01]  /*37b0*/  UTCBAR.2CTA.MULTICAST [UR9], URZ, UR13 ;  /* 0x000000ff090073e9 */ /* 0x0005e2000820080d */
[----:B------:R-:W-:Y:S04]  /*37c0*/  UMOV UR17, UR21 ;  /* 0x0000001500117c82 */ /* 0x000fe80008000000 */
[----:B------:R-:W-:Y:S05]  /*37d0*/  BRA.U UP0, `(.L_x_72) ;  /* 0xfffffffd008c7547 */ /* 0x000fea000b83ffff */
.L_x_69:
[----:B------:R-:W-:Y:S01]  /*37e0*/  UIADD3 UR11, UPT, UPT, UR11, 0x70, URZ ;  /* 0x000000700b0b7890 */ /* 0x000fe2000fffe0ff */
[----:B------:R-:W-:-:S08]  /*37f0*/  UMOV UR20, UR19 ;  /* 0x0000001300147c82 */ /* 0x000fd00008000000 */
[----:B------:R4:W-:Y:S01]  /*3800*/  UTCBAR.2CTA.MULTICAST [UR11], URZ, UR12 ;  /* 0x000000ff0b0073e9 */ /* 0x0009e2000820080c */
[----:B------:R-:W-:Y:S02]  /*3810*/  NOP ;  /* 0x0000000000007918 */ /* 0x000fe40000000000 */
.L_x_67:
[----:B------:R-:W-:Y:S01]  /*3820*/  UIADD3 UR22, UPT, UPT, UR22, 0x1, URZ ;  /* 0x0000000116167890 */ /* 0x000fe2000fffe0ff */
[----:B------:R-:W-:-:S03]  /*3830*/  ISETP.NE.AND P0, PT, R8, 0x2, PT ;  /* 0x000000020800780c */ /* 0x000fc60003f05270 */
[----:B------:R-:W-:Y:S01]  /*3840*/  UISETP.NE.AND UP0, UPT, UR22, 0x4, UPT ;  /* 0x000000041600788c */ /* 0x000fe2000bf05270 */
[----:B-12---:R-:W-:Y:S02]  /*3850*/  SEL R0, RZ, 0x1, P0 ;  /* 0x00000001ff007807 */ /* 0x006fe40000000000 */
[----:B------:R-:W-:Y:S01]  /*3860*/  SEL R8, R8, RZ, P0 ;  /* 0x000000ff08087207 */ /* 0x000fe20000000000 */
[----:B------:R-:W-:Y:S01]  /*3870*/  USEL UR6, URZ, 0x1, UP0 ;  /* 0x00000001ff067887 */ /* 0x000fe20008000000 */
[----:B------:R-:W-:Y:S01]  /*3880*/  LOP3.LUT R3, R3, R0, RZ, 0x3c, !PT ;  /* 0x0000000003037212 */ /* 0x000fe200078e3cff */
[----:B------:R-:W-:-:S04]  /*3890*/  USEL UR22, UR22, URZ, UP0 ;  /* 0x000000ff16167287 */ /* 0x000fc80008000000 */
[----:B------:R-:W-:Y:S01]  /*38a0*/  LOP3.LUT R9, R9, UR6, RZ, 0x3c, !PT ;  /* 0x0000000609097c12 */ /* 0x000fe2000f8e3cff */
[----:B------:R-:W-:Y:S07]  /*38b0*/  @P1 BRA `(.L_x_73) ;  /* 0xfffffff800c41947 */ /* 0x000fee000383ffff */
[----:B------:R-:W1:Y:S01]  /*38c0*/  S2UR UR6, SR_CgaCtaId ;  /* 0x00000000000679c3 */ /* 0x000e620000008800 */
[----:B------:R-:W-:Y:S01]  /*38d0*/  ELECT P0, URZ, PT ;  /* 0x0000000000ff782f */ /* 0x000fe20003800000 */
[----:B------:R-:W-:Y:S01]  /*38e0*/  HFMA2 R0, -RZ, RZ, 0, 5.9604644775390625e-08 ;  /* 0x00000001ff007431 */ /* 0x000fe200000001ff */
[----:B------:R-:W-:-:S05]  /*38f0*/  UMOV UR7, 0x40 ;  /* 0x0000004000077882 */ /* 0x000fca0000000000 */
[----:B------:R-:W-:Y:S01]  /*3900*/  UVIRTCOUNT.DEALLOC.SMPOOL 0x80 ;  /* 0x000000800000784c */ /* 0x000fe20000000000 */
[----:B------:R-:W-:Y:S02]  /*3910*/  UISETP.NE.AND UP0, UPT, UR5, URZ, UPT ;  /* 0x000000ff0500728c */ /* 0x000fe4000bf05270 */
[----:B-1----:R-:W-:-:S09]  /*3920*/  ULEA UR6, UR6, UR7, 0x18 ;  /* 0x0000000706067291 */ /* 0x002fd2000f8ec0ff */
[----:B------:R1:W-:Y:S01]  /*3930*/  @P0 STS.U8 [UR6+0x1c], R0 ;  /* 0x00001c00ff000988 */ /* 0x0003e20008000006 */
[----:B------:R-:W-:Y:S05]  /*3940*/  BRA.U UP0, `(.L_x_74) ;  /* 0x0000000100a07547 */ /* 0x000fea000b800000 */
[----:B------:R-:W-:Y:S01]  /*3950*/  UIADD3 UR5, UPT, UPT, UR8, 0x90, URZ ;  /* 0x0000009008057890 */ /* 0x000fe2000fffe0ff */
[----:B------:R-:W-:-:S03]  /*3960*/  SHF.L.U32 R3, R9, 0x1f, RZ ;  /* 0x0000001f09037819 */ /* 0x000fc600000006ff */
[----:B------:R-:W-:-:S09]  /*3970*/  ULEA UR7, UR22, UR5, 0x3 ;  /* 0x0000000516077291 */ /* 0x000fd2000f8e18ff */
[----:B------:R-:W2:Y:S02]  /*3980*/  SYNCS.PHASECHK.TRANS64.TRYWAIT P0, [UR7], R3 ;  /* 0x00000003ff0075a7 */ /* 0x000ea40008001107 */
[----:B--2---:R-:W-:Y:S05]  /*3990*/  @!P0 BRA `(.L_x_75) ;  /* 0x0000003800c88947 */ /* 0x004fea0003800000 */
.L_x_133:
        /* <DEDUP_REMOVED lines=9> */
.L_x_135:
        /* <DEDUP_REMOVED lines=9> */
.L_x_137:
[----:B------:R-:W-:-:S04]  /*3ac0*/  UIADD3 UR9, UPT, UPT, UR9, 0x1, URZ ;  /* 0x0000000109097890 */ /* 0x000fc8000fffe0ff */
[----:B------:R-:W-:-:S04]  /*3ad0*/  UISETP.NE.AND UP1, UPT, UR9, 0x4, UPT ;  /* 0x000000040900788c */ /* 0x000fc8000bf25270 */
[----:B------:R-:W-:Y:S02]  /*3ae0*/  USEL UR7, URZ, 0x1, UP1 ;  /* 0x00000001ff077887 */ /* 0x000fe40008800000 */
[----:B------:R-:W-:-:S04]  /*3af0*/  USEL UR9, UR9, URZ, UP1 ;  /* 0x000000ff09097287 */ /* 0x000fc80008800000 */
[----:B------:R-:W-:Y:S01]  /*3b00*/  ULEA UR9, UR9, UR5, 0x3 ;  /* 0x0000000509097291 */ /* 0x000fe2000f8e18ff */
[----:B-1----:R-:W-:-:S04]  /*3b10*/  LOP3.LUT R3, R2, UR7, RZ, 0x3c, !PT ;  /* 0x0000000702037c12 */ /* 0x002fc8000f8e3cff */
[----:B------:R-:W-:Y:S01]  /*3b20*/  SHF.L.U32 R3, R3, 0x1f, RZ ;  /* 0x0000001f03037819 */ /* 0x000fe200000006ff */
[----:B------:R-:W-:-:S04]  /*3b30*/  IMAD.U32 R0, RZ, RZ, UR9 ;  /* 0x00000009ff007e24 */ /* 0x000fc8000f8e00ff */
[----:B------:R1:W2:Y:S03]  /*3b40*/  SYNCS.PHASECHK.TRANS64.TRYWAIT P0, [R0+URZ], R3 ;  /* 0x00000003000075a7 */ /* 0x0002a600080011ff */
[----:B--2---:R-:W-:Y:S05]  /*3b50*/  @!P0 NANOSLEEP.SYNCS 0x989680 ;  /* 0x009896800000895d */ /* 0x004fea0003900000 */
[----:B------:R-:W2:Y:S02]  /*3b60*/  @!P0 SYNCS.PHASECHK.TRANS64 P0, [R0+URZ], R3 ;  /* 0x00000003000085a7 */ /* 0x000ea400080010ff */
[----:B--2---:R-:W-:Y:S05]  /*3b70*/  @P0 BRA `(.L_x_78) ;  /* 0x0000000000200947 */ /* 0x004fea0003800000 */
.L_x_79:
[----:B--2---:R2:W1:Y:S02]  /*3b80*/  SYNCS.PHASECHK.TRANS64.TRYWAIT P0, [R0+URZ], R3 ;  /* 0x00000003000075a7 */ /* 0x00446400080011ff */
[----:B-1----:R-:W-:Y:S05]  /*3b90*/  @!P0 NANOSLEEP.SYNCS 0x989680 ;  /* 0x009896800000895d */ /* 0x002fea0003900000 */
[----:B------:R-:W1:Y:S02]  /*3ba0*/  @!P0 SYNCS.PHASECHK.TRANS64 P0, [R0+URZ], R3 ;  /* 0x00000003000085a7 */ /* 0x000e6400080010ff */
[----:B-1----:R-:W-:Y:S05]  /*3bb0*/  @!P0 BRA `(.L_x_79) ;  /* 0xfffffffc00f08947 */ /* 0x002fea000383ffff */
[----:B------:R-:W-:Y:S05]  /*3bc0*/  BRA `(.L_x_78) ;  /* 0x00000000000c7947 */ /* 0x000fea0003800000 */
.L_x_74:
[----:B------:R-:W-:-:S04]  /*3bd0*/  UIADD3 UR5, UPT, UPT, UR8, 0xd0, URZ ;  /* 0x000000d008057890 */ /* 0x000fc8000fffe0ff */
[----:B------:R-:W-:-:S09]  /*3be0*/  UPRMT UR5, UR4, 0x654, UR5 ;  /* 0x0000065404057896 */ /* 0x000fd20008000005 */
[----:B------:R-:W-:Y:S03]  /*3bf0*/  SYNCS.ARRIVE.TRANS64.RED.A1T0 RZ, [UR5], RZ ;  /* 0x000000ffffff79a7 */ /* 0x000fe60008100405 */
.L_x_78:
[----:B-12---:R-:W-:Y:S01]  /*3c00*/  SHF.L.U32 R3, RZ, 0x1f, RZ ;  /* 0x0000001fff037819 */ /* 0x006fe200000006ff */
[----:B------:R-:W-:Y:S01]  /*3c10*/  UIADD3 UR5, UPT, UPT, UR8, 0xd0, URZ ;  /* 0x000000d008057890 */ /* 0x000fe2000fffe0ff */
[----:B------:R-:W-:Y:S02]  /*3c20*/  PLOP3.LUT P0, PT, PT, PT, UP0, 0x80, 0x8 ;  /* 0x000000000008781c */ /* 0x000fe40003f0f008 */
[----:B------:R-:W1:Y:S02]  /*3c30*/  SYNCS.PHASECHK.TRANS64.TRYWAIT P1, [UR8+0xd0], R3 ;  /* 0x0000d003ff0075a7 */ /* 0x000e640008021108 */
[----:B-1----:R-:W-:Y:S09]  /*3c40*/  @!P1 BRA `(.L_x_80) ;  /* 0x0000003800649947 */ /* 0x002ff20003800000 */
.L_x_139:
[----:B------:R-:W-:Y:S01]  /*3c50*/  @!UP0 UPRMT UR5, UR4, 0x654, UR5 ;  /* 0x0000065404058896 */ /* 0x000fe20008000005 */
[----:B------:R-:W-:Y:S02]  /*3c60*/  UMOV UR8, 0xffff ;  /* 0x0000ffff00087882 */ /* 0x000fe40000000000 */
[----:B------:R-:W-:-:S06]  /*3c70*/  UMOV UR4, 0x1 ;  /* 0x0000000100047882 */ /* 0x000fcc0000000000 */
[----:B------:R-:W-:Y:S01]  /*3c80*/  @!P0 SYNCS.ARRIVE.TRANS64.RED.A1T0 RZ, [UR5], RZ ;  /* 0x000000ffffff89a7 */ /* 0x000fe20008100405 */
[----:B------:R-:W-:Y:S01]  /*3c90*/  NOP ;  /* 0x0000000000007918 */ /* 0x000fe20000000000 */
[----:B-1----:R-:W1:Y:S01]  /*3ca0*/  LDS R0, [UR6+0x14] ;  /* 0x00001406ff007984 */ /* 0x002e620008000800 */
[----:B------:R-:W-:-:S04]  /*3cb0*/  ULOP3.LUT UR5, UR24, 0xffff, URZ, 0xc0, !UPT ;  /* 0x0000ffff18057892 */ /* 0x000fc8000f8ec0ff */
[----:B------:R-:W-:-:S04]  /*3cc0*/  USHF.R.U32.HI UR5, URZ, 0x5, UR5 ;  /* 0x00000005ff057899 */ /* 0x000fc80008011605 */
[----:B------:R-:W-:Y:S02]  /*3cd0*/  USHF.L.U32 UR8, UR8, UR5, URZ ;  /* 0x0000000508087299 */ /* 0x000fe400080006ff */
[----:B------:R-:W-:-:S04]  /*3ce0*/  USHF.L.U32 UR4, UR4, UR5, URZ ;  /* 0x0000000504047299 */ /* 0x000fc800080006ff */
[----:B-1----:R-:W-:-:S04]  /*3cf0*/  LOP3.LUT R0, R0, UR8, RZ, 0xc0, !PT ;  /* 0x0000000800007c12 */ /* 0x002fc8000f8ec0ff */
[----:B------:R-:W-:-:S13]  /*3d00*/  ISETP.NE.AND P0, PT, R0, UR8, PT ;  /* 0x0000000800007c0c */ /* 0x000fda000bf05270 */
[----:B------:R-:W-:Y:S05]  /*3d10*/  @P0 BRA `(.L_x_81) ;  /* 0x0000000000580947 */ /* 0x000fea0003800000 */
[----:B------:R-:W1:Y:S02]  /*3d20*/  LDS R0, [UR6+0x18] ;  /* 0x00001806ff007984 */ /* 0x000e640008000800 */
[----:B-1----:R-:W-:-:S04]  /*3d30*/  LOP3.LUT R0, R0, UR4, RZ, 0xc0, !PT ;  /* 0x0000000400007c12 */ /* 0x002fc8000f8ec0ff */
[----:B------:R-:W-:-:S13]  /*3d40*/  ISETP.NE.AND P0, PT, R0, UR4, PT ;  /* 0x0000000400007c0c */ /* 0x000fda000bf05270 */
[----:B------:R-:W-:Y:S05]  /*3d50*/  @P0 BRA `(.L_x_82) ;  /* 0x00000000003c0947 */ /* 0x000fea0003800000 */
[----:B------:R-:W1:Y:S01]  /*3d60*/  S2R R2, SR_LANEID ;  /* 0x0000000000027919 */ /* 0x000e620000000000 */
[----:B------:R-:W-:Y:S01]  /*3d70*/  ULOP3.LUT UR8, URZ, UR8, URZ, 0x33, !UPT ;  /* 0x00000008ff087292 */ /* 0x000fe2000f8e33ff */
[----:B------:R-:W-:Y:S01]  /*3d80*/  LOP3.LUT R4, RZ, UR4, RZ, 0x33, !PT ;  /* 0x00000004ff047c12 */ /* 0x000fe2000f8e33ff */
[----:B------:R-:W-:Y:S02]  /*3d90*/  VOTEU.ANY UR7, UPT, PT ;  /* 0x0000000000077886 */ /* 0x000fe400038e0100 */
[----:B------:R-:W-:Y:S01]  /*3da0*/  UFLO.U32 UR7, UR7 ;  /* 0x00000007000772bd */ /* 0x000fe200080e0000 */
[----:B------:R-:W2:Y:S01]  /*3db0*/  REDUX UR4, R4 ;  /* 0x00000000040473c4 */ /* 0x000ea20000000000 */
[----:B------:R-:W-:-:S06]  /*3dc0*/  IMAD.U32 R0, RZ, RZ, UR8 ;  /* 0x00000008ff007e24 */ /* 0x000fcc000f8e00ff */
[----:B------:R1:W-:Y:S01]  /*3dd0*/  UTCATOMSWS.AND URZ, UR8 ;  /* 0x0000000800ff79e3 */ /* 0x0003e20008000000 */
[----:B------:R-:W3:Y:S01]  /*3de0*/  REDUX UR5, R0 ;  /* 0x00000000000573c4 */ /* 0x000ee20000000000 */
[----:B-1----:R-:W-:Y:S01]  /*3df0*/  ISETP.EQ.U32.AND P0, PT, R2, UR7, PT ;  /* 0x0000000702007c0c */ /* 0x002fe2000bf02070 */
[----:B--2---:R-:W-:Y:S01]  /*3e00*/  IMAD.U32 R2, RZ, RZ, UR4 ;  /* 0x00000004ff027e24 */ /* 0x004fe2000f8e00ff */
[----:B---3--:R-:W-:-:S11]  /*3e10*/  MOV R3, UR5 ;  /* 0x0000000500037c02 */ /* 0x008fd60008000f00 */
[----:B------:R1:W-:Y:S04]  /*3e20*/  @P0 ATOMS.AND RZ, [UR6+0x14], R3 ;  /* 0x00001403ffff098c */ /* 0x0003e8000a800006 */
[----:B------:R1:W-:Y:S01]  /*3e30*/  @P0 ATOMS.AND RZ, [UR6+0x18], R2 ;  /* 0x00001802ffff098c */ /* 0x0003e2000a800006 */
[----:B------:R-:W-:Y:S05]  /*3e40*/  BRA `(.L_x_83) ;  /* 0x0000000000147947 */ /* 0x000fea0003800000 */
.L_x_82:
[----:B------:R-:W-:Y:S02]  /*3e50*/  MOV R2, 0x3e70 ;  /* 0x00003e7000027802 */ /* 0x000fe40000000f00 */
[----:B---345:R-:W-:Y:S05]  /*3e60*/  CALL.REL.NOINC `($__internal_0_$__cuda_sm10x_tcgen05_guardrail_trap_col_being_dealloced_not_returned_by_alloc) ;  /* 0x0000003800787944 */ /* 0x038fea0003c00000 */
[----:B------:R-:W-:Y:S05]  /*3e70*/  BRA `(.L_x_83) ;  /* 0x0000000000087947 */ /* 0x000fea0003800000 */
.L_x_81:
[----:B------:R-:W-:Y:S02]  /*3e80*/  MOV R2, 0x3ea0 ;  /* 0x00003ea000027802 */ /* 0x000fe40000000f00 */
[----:B---345:R-:W-:Y:S05]  /*3e90*/  CALL.REL.NOINC `($__internal_2_$__cuda_sm10x_tcgen05_guardrail_trap_unallocated_columns_being_dealloced) ;  /* 0x0000003800847944 */ /* 0x038fea0003c00000 */
.L_x_83:
[----:B------:R-:W-:Y:S01]  /*3ea0*/  NOP ;  /* 0x0000000000007918 */ /* 0x000fe20000000000 */
[----:B----4-:R-:W-:Y:S05]  /*3eb0*/  EXIT ;  /* 0x000000000000794d */ /* 0x010fea0003800000 */
.L_x_54:
[----:B------:R-:W-:-:S09]  /*3ec0*/  UISETP.NE.OR UP5, UPT, UR10, 0x3, !UP5 ;  /* 0x000000030a00788c */ /* 0x000fd2000efa5670 */
[----:B------:R-:W-:Y:S05]  /*3ed0*/  BRA.U UP5, `(.L_x_84) ;  /* 0x0000000905c87547 */ /* 0x000fea000b800000 */
[----:B------:R-:W1:Y:S01]  /*3ee0*/  LDC R0, c[0x0][0xb30] ;  /* 0x0002cc00ff007b82 */ /* 0x000e620000000800 */
[----:B------:R-:W2:Y:S01]  /*3ef0*/  LDCU.64 UR8, c[0x0][0x888] ;  /* 0x00011100ff0877ac */ /* 0x000ea20008000a00 */
[----:B------:R-:W-:Y:S01]  /*3f00*/  IMAD.MOV.U32 R30, RZ, RZ, 0x1 ;  /* 0x00000001ff1e7424 */ /* 0x000fe200078e00ff */
[----:B------:R-:W-:Y:S01]  /*3f10*/  CS2R R28, SRZ ;  /* 0x00000000001c7805 */ /* 0x000fe2000001ff00 */
[----:B------:R-:W-:Y:S01]  /*3f20*/  IMAD.MOV.U32 R25, RZ, RZ, 0x2000 ;  /* 0x00002000ff197424 */ /* 0x000fe200078e00ff */
[----:B------:R-:W3:Y:S03]  /*3f30*/  LDCU.64 UR4, c[0x0][0x890] ;  /* 0x00011200ff0477ac */ /* 0x000ee60008000a00 */
[----:B------:R-:W4:Y:S01]  /*3f40*/  LDC R19, c[0x0][0x370] ;  /* 0x0000dc00ff137b82 */ /* 0x000f220000000800 */
[----:B------:R-:W-:Y:S01]  /*3f50*/  UMOV UR6, 0x400 ;  /* 0x0000040000067882 */ /* 0x000fe20000000000 */
[----:B------:R-:W-:-:S02]  /*3f60*/  UPLOP3.LUT UP1, UPT, UPT, UPT, UPT, 0x40, 0x4 ;  /* 0x000000000004789c */ /* 0x000fc40003f2e870 */
[----:B------:R-:W-:-:S04]  /*3f70*/  ULEA UR6, UR37, UR6, 0x18 ;  /* 0x0000000625067291 */ /* 0x000fc8000f8ec0ff */
[----:B------:R-:W4:Y:S01]  /*3f80*/  LDC R2, c[0x0][0xb0c] ;  /* 0x0002c300ff027b82 */ /* 0x000f220000000800 */
[----:B--2---:R-:W-:Y:S02]  /*3f90*/  UISETP.NE.U32.AND UP2, UPT, UR8, URZ, UPT ;  /* 0x000000ff0800728c */ /* 0x004fe4000bf45070 */
[----:B------:R-:W-:Y:S02]  /*3fa0*/  UIADD3 UR8, UPT, UPT, UR6, 0x30, URZ ;  /* 0x0000003006087890 */ /* 0x000fe4000fffe0ff */
[----:B---3--:R-:W-:-:S03]  /*3fb0*/  UISETP.NE.U32.AND UP3, UPT, UR4, URZ, UPT ;  /* 0x000000ff0400728c */ /* 0x008fc6000bf65070 */
[----:B------:R-:W2:Y:S01]  /*3fc0*/  LDC R18, c[0x0][0xb20] ;  /* 0x0002c800ff127b82 */ /* 0x000ea20000000800 */
[----:B-1----:R-:W-:Y:S01]  /*3fd0*/  ISETP.NE.AND P1, PT, R0, 0x1, PT ;  /* 0x000000010000780c */ /* 0x002fe20003f25270 */
[----:B------:R-:W-:Y:S02]  /*3fe0*/  UISETP.NE.AND.EX UP2, UPT, UR9, URZ, UPT, UP2 ;  /* 0x000000ff0900728c */ /* 0x000fe4000bf45320 */
[----:B------:R-:W-:Y:S02]  /*3ff0*/  UPRMT UR37, UR37, 0x654, UR8 ;  /* 0x0000065425257896 */ /* 0x000fe40008000008 */
[----:B------:R-:W-:Y:S02]  /*4000*/  UISETP.NE.AND.EX UP3, UPT, UR5, URZ, UPT, UP3 ;  /* 0x000000ff0500728c */ /* 0x000fe4000bf65330 */
[----:B------:R-:W1:Y:S08]  /*4010*/  LDC.64 R32, c[0x0][0x348] ;  /* 0x0000d200ff207b82 */ /* 0x000e700000000a00 */
[----:B------:R-:W3:Y:S08]  /*4020*/  LDC.64 R16, c[0x0][0xb10] ;  /* 0x0002c400ff107b82 */ /* 0x000ef00000000a00 */
[----:B------:R-:W1:Y:S08]  /*4030*/  LDC.64 R6, c[0x0][0xb18] ;  /* 0x0002c600ff067b82 */ /* 0x000e700000000a00 */
[----:B------:R-:W1:Y:S08]  /*4040*/  LDC.64 R4, c[0x0][0xb28] ;  /* 0x0002ca00ff047b82 */ /* 0x000e700000000a00 */
[----:B--2-4-:R-:W1:Y:S02]  /*4050*/  LDC R24, c[0x0][0x374] ;  /* 0x0000dd00ff187b82 */ /* 0x014e640000000800 */
.L_x_92:
[C---:B------:R-:W-:Y:S02]  /*4060*/  LEA R0, R29.reuse, UR6, 0x3 ;  /* 0x000000061d007c11 */ /* 0x040fe4000f8e18ff */
[----:B------:R-:W-:Y:S02]  /*4070*/  SHF.L.U32 R3, R28, 0x1f, RZ ;  /* 0x0000001f1c037819 */ /* 0x000fe400000006ff */
[----:B------:R-:W-:Y:S02]  /*4080*/  LEA R20, R29, UR6, 0x4 ;  /* 0x000000061d147c11 */ /* 0x000fe4000f8e20ff */
[----:B--2---:R-:W2:Y:S02]  /*4090*/  SYNCS.PHASECHK.TRANS64.TRYWAIT P0, [R0+URZ+0x50], R3 ;  /* 0x00005003000075a7 */ /* 0x004ea400080011ff */
[----:B--2---:R-:W-:Y:S05]  /*40a0*/  @!P0 BRA `(.L_x_85) ;  /* 0x0000003400648947 */ /* 0x004fea0003800000 */
.L_x_140:
[----:B------:R-:W-:Y:S01]  /*40b0*/  ISETP.GE.AND P0, PT, R72, 0x1, PT ;  /* 0x000000014800780c */ /* 0x000fe20003f06270 */
[----:B------:R-:W4:Y:S01]  /*40c0*/  LDS.128 R20, [R20+0xe0] ;  /* 0x0000e00014147984 */ /* 0x000f220000000c00 */
[----:B------:R-:W-:Y:S01]  /*40d0*/  ISETP.NE.U32.AND P4, PT, RZ, UR4, PT ;  /* 0x00000004ff007c0c */ /* 0x000fe2000bf85070 */
[----:B--2---:R-:W-:Y:S01]  /*40e0*/  VIADD R0, R0, 0x60 ;  /* 0x0000006000007836 */ /* 0x004fe20000000000 */
[----:B------:R-:W-:Y:S02]  /*40f0*/  SHF.L.U32 R26, R30, 0x1f, RZ ;  /* 0x0000001f1e1a7819 */ /* 0x000fe400000006ff */
[----:B------:R-:W-:Y:S02]  /*4100*/  ISETP.NE.AND.EX P4, PT, RZ, UR5, PT, P4 ;  /* 0x00000005ff007c0c */ /* 0x000fe4000bf85340 */
[----:B------:R-:W-:Y:S01]  /*4110*/  PRMT R0, RZ, 0x654, R0 ;  /* 0x00000654ff007816 */ /* 0x000fe20000000000 */
[----:B------:R-:W-:Y:S01]  /*4120*/  @!PT LDS RZ, [RZ] ;  /* 0x00000000fffff984 */ /* 0x000fe20000000800 */
[----:B------:R-:W-:Y:S01]  /*4130*/  @!PT LDS RZ, [RZ] ;  /* 0x00000000fffff984 */ /* 0x000fe20000000800 */
[----:B------:R-:W-:Y:S01]  /*4140*/  @!PT LDS RZ, [RZ] ;  /* 0x00000000fffff984 */ /* 0x000fe20000000800 */
[----:B------:R-:W-:Y:S01]  /*4150*/  @!PT LDS RZ, [RZ] ;  /* 0x00000000fffff984 */ /* 0x000fe20000000800 */
[----:B------:R2:W-:Y:S06]  /*4160*/  MEMBAR.ALL.CTA ;  /* 0x0000000000007992 */ /* 0x0005ec0000008000 */
[----:B--2---:R-:W2:Y:S02]  /*4170*/  FENCE.VIEW.ASYNC.S ;  /* 0x00000000000073c6 */ /* 0x004ea40000000000 */
[----:B--2---:R2:W-:Y:S01]  /*4180*/  SYNCS.ARRIVE.TRANS64.RED.A1T0 RZ, [R0+URZ], RZ ;  /* 0x000000ff00ff79a7 */ /* 0x0045e200081004ff */
[----:B----4-:R-:W-:Y:S11]  /*4190*/  LOP3.LUT P3, RZ, R22, 0x1, RZ, 0xc0, !PT ;  /* 0x0000000116ff7812 */ /* 0x010ff6000786c0ff */
[----:B------:R-:W-:Y:S02]  /*41a0*/  @!UPT UIADD3 URZ, UPT, UPT, URZ, URZ, URZ ;  /* 0x000000fffffff290 */ /* 0x000fe4000fffe0ff */
[----:B------:R-:W-:Y:S02]  /*41b0*/  @P3 MOV R13, R20 ;  /* 0x00000014000d3202 */ /* 0x000fe40000000f00 */
[----:B------:R-:W-:Y:S01]  /*41c0*/  @P3 LOP3.LUT R8, R21, 0xffff, RZ, 0xc0, !PT ;  /* 0x0000ffff15083812 */ /* 0x000fe200078ec0ff */
[----:B--2---:R-:W-:Y:S06]  /*41d0*/  @!P0 BRA `(.L_x_86) ;  /* 0x0000000000a48947 */ /* 0x004fec0003800000 */
[----:B-1----:R-:W-:Y:S01]  /*41e0*/  IMAD.HI.U32 R31, R24, R7, RZ ;  /* 0x00000007181f7227 */ /* 0x002fe200078e00ff */
[----:B------:R-:W-:Y:S02]  /*41f0*/  ISETP.NE.AND P0, PT, R6, 0x1, PT ;  /* 0x000000010600780c */ /* 0x000fe40003f05270 */
[----:B------:R-:W-:Y:S01]  /*4200*/  ISETP.NE.AND P2, PT, R72, 0x1, PT ;  /* 0x000000014800780c */ /* 0x000fe20003f45270 */
[----:B---3--:R-:W-:Y:S01]  /*4210*/  IMAD.HI.U32 R34, R19, R16, RZ ;  /* 0x0000001013227227 */ /* 0x008fe200078e00ff */
[----:B------:R-:W-:Y:S02]  /*4220*/  SHF.R.U32.HI R31, RZ, R18, R31 ;  /* 0x00000012ff1f7219 */ /* 0x000fe4000001161f */
[----:B------:R-:W-:Y:S01]  /*4230*/  ISETP.NE.AND P5, PT, R2, 0x1, PT ;  /* 0x000000010200780c */ /* 0x000fe20003fa5270 */
[----:B------:R-:W-:Y:S01]  /*4240*/  IMAD.HI.U32 R36, R13, R16, RZ ;  /* 0x000000100d247227 */ /* 0x000fe200078e00ff */
[----:B------:R-:W-:Y:S02]  /*4250*/  SHF.R.U32.HI R34, RZ, R17, R34 ;  /* 0x00000011ff227219 */ /* 0x000fe40000011622 */
[----:B------:R-:W-:Y:S01]  /*4260*/  SEL R3, R24, R31, !P0 ;  /* 0x0000001f18037207 */ /* 0x000fe20004000000 */
[C---:B------:R-:W-:Y:S01]  /*4270*/  IMAD.HI.U32 R31, R8.reuse, R7, RZ ;  /* 0x00000007081f7227 */ /* 0x040fe200078e00ff */
[----:B------:R-:W-:Y:S02]  /*4280*/  SEL R11, R19, R34, !P5 ;  /* 0x00000022130b7207 */ /* 0x000fe40006800000 */
[----:B------:R-:W-:Y:S01]  /*4290*/  SHF.R.U32.HI R36, RZ, R17, R36 ;  /* 0x00000011ff247219 */ /* 0x000fe20000011624 */
[----:B------:R-:W-:Y:S01]  /*42a0*/  IMAD.HI.U32 R38, R3, R4, RZ ;  /* 0x0000000403267227 */ /* 0x000fe200078e00ff */
[----:B------:R-:W-:Y:S03]  /*42b0*/  SHF.R.U32.HI R31, RZ, R18, R31 ;  /* 0x00000012ff1f7219 */ /* 0x000fe6000001161f */
[----:B------:R-:W-:Y:S01]  /*42c0*/  IMAD.HI.U32 R34, R11, R4, RZ ;  /* 0x000000040b227227 */ /* 0x000fe200078e00ff */
[----:B------:R-:W-:Y:S02]  /*42d0*/  @P2 SHF.R.U32.HI R3, RZ, R5, R38 ;  /* 0x00000005ff032219 */ /* 0x000fe40000011626 */
[----:B------:R-:W-:Y:S02]  /*42e0*/  SEL R9, R8, R31, !P0 ;  /* 0x0000001f08097207 */ /* 0x000fe40004000000 */
[----:B------:R-:W-:Y:S01]  /*42f0*/  @P2 SHF.R.U32.HI R11, RZ, R5, R34 ;  /* 0x00000005ff0b2219 */ /* 0x000fe20000011622 */
[C---:B------:R-:W-:Y:S01]  /*4300*/  IMAD R10, R72.reuse, R3, RZ ;  /* 0x00000003480a7224 */ /* 0x040fe200078e02ff */
[----:B------:R-:W-:Y:S01]  /*4310*/  SEL R3, R13, R36, !P5 ;  /* 0x000000240d037207 */ /* 0x000fe20006800000 */
[C---:B------:R-:W-:Y:S03]  /*4320*/  IMAD.HI.U32 R14, R9.reuse, R4, RZ ;  /* 0x00000004090e7227 */ /* 0x040fe600078e00ff */
[----:B------:R-:W-:Y:S01]  /*4330*/  ISETP.GE.AND P0, PT, R9, R10, PT ;  /* 0x0000000a0900720c */ /* 0x000fe20003f06270 */
[C---:B------:R-:W-:Y:S01]  /*4340*/  IMAD R12, R72.reuse, R11, RZ ;  /* 0x0000000b480c7224 */ /* 0x040fe200078e02ff */
[-C--:B------:R-:W-:Y:S04]  /*4350*/  SHF.R.U32.HI R14, RZ, R5.reuse, R14 ;  /* 0x00000005ff0e7219 */ /* 0x080fe8000001160e */
[----:B------:R-:W-:Y:S02]  /*4360*/  ISETP.GE.OR P0, PT, R3, R12, P0 ;  /* 0x0000000c0300720c */ /* 0x000fe40000706670 */
[----:B------:R-:W-:Y:S05]  /*4370*/  SEL R15, R9, R14, !P2 ;  /* 0x0000000e090f7207 */ /* 0x000fea0005000000 */
[----:B------:R-:W-:Y:S04]  /*4380*/  IMAD.MOV R14, RZ, RZ, -R15 ;  /* 0x000000ffff0e7224 */ /* 0x000fe800078e0a0f */
[----:B------:R-:W-:Y:S02]  /*4390*/  IMAD R14, R72, R14, R9 ;  /* 0x0000000e480e7224 */ /* 0x000fe400078e0209 */
[C---:B------:R-:W-:Y:S05]  /*43a0*/  @!P0 IMAD.HI.U32 R10, R3.reuse, R4, RZ ;  /* 0x00000004030a8227 */ /* 0x040fea00078e00ff */
[----:B------:R-:W-:Y:S04]  /*43b0*/  @!P0 SHF.R.U32.HI R10, RZ, R5, R10 ;  /* 0x00000005ff0a8219 */ /* 0x000fe8000001160a */
[----:B------:R-:W-:Y:S01]  /*43c0*/  @!P0 SEL R0, R3, R10, !P2 ;  /* 0x0000000a03008207 */ /* 0x000fe20005000000 */
[----:B------:R-:W-:Y:S03]  /*43d0*/  IMAD.MOV R10, RZ, RZ, -R3 ;  /* 0x000000ffff0a7224 */ /* 0x000fe600078e0a03 */
[----:B------:R-:W-:Y:S01]  /*43e0*/  @!P0 IADD3 R15, PT, PT, R15, -R0, RZ ;  /* 0x800000000f0f8210 */ /* 0x000fe20007ffe0ff */
[----:B------:R-:W-:Y:S01]  /*43f0*/  @!P0 IMAD R0, R11, R14, R0 ;  /* 0x0000000e0b008224 */ /* 0x000fe200078e0200 */
[----:B------:R-:W-:Y:S01]  /*4400*/  IADD3 R11, PT, PT, -R9, RZ, RZ ;  /* 0x000000ff090b7210 */ /* 0x000fe20007ffe1ff */
[----:B------:R-:W-:Y:S02]  /*4410*/  IMAD R13, R2, R10, R13 ;  /* 0x0000000a020d7224 */ /* 0x000fe400078e020d */
[----:B------:R-:W-:Y:S02]  /*4420*/  @!P0 IMAD R9, R15, R72, R3 ;  /* 0x000000480f098224 */ /* 0x000fe400078e0203 */
[----:B------:R-:W-:Y:S02]  /*4430*/  @!P0 IMAD.MOV.U32 R3, RZ, RZ, R0 ;  /* 0x000000ffff038224 */ /* 0x000fe400078e0000 */
[----:B------:R-:W-:Y:S02]  /*4440*/  IMAD R8, R6, R11, R8 ;  /* 0x0000000b06087224 */ /* 0x000fe400078e0208 */
[----:B------:R-:W-:Y:S02]  /*4450*/  IMAD R13, R3, R2, R13 ;  /* 0x00000002030d7224 */ /* 0x000fe400078e020d */
[----:B------:R-:W-:Y:S02]  /*4460*/  IMAD R8, R9, R6, R8 ;  /* 0x0000000609087224 */ /* 0x000fe400078e0208 */
.L_x_86:
[----:B------:R-:W-:Y:S05]  /*4470*/  BRA.U UP1, `(.L_x_87) ;  /* 0x0000000101107547 */ /* 0x000fea000b800000 */
[----:B------:R-:W-:Y:S04]  /*4480*/  MOV R0, UR7 ;  /* 0x0000000700007c02 */ /* 0x000fe80008000f00 */
[----:B------:R-:W-:Y:S04]  /*4490*/  SHF.L.U32 R3, R0, 0x1f, RZ ;  /* 0x0000001f00037819 */ /* 0x000fe800000006ff */
[----:B------:R-:W2:Y:S02]  /*44a0*/  SYNCS.PHASECHK.TRANS64.TRYWAIT P0, [UR6+0x48], R3 ;  /* 0x00004803ff0075a7 */ /* 0x000ea40008001106 */
[----:B--2---:R-:W-:Y:S05]  /*44b0*/  @!P0 BRA `(.L_x_88) ;  /* 0x0000003000748947 */ /* 0x004fea0003800000 */
.L_x_87:
[----:B------:R-:W-:Y:S05]  /*44c0*/  BRA.U !UP3, `(.L_x_89) ;  /* 0x000000010b347547 */ /* 0x000fea000b800000 */
[----:B------:R-:W-:Y:S01]  /*44d0*/  UPLOP3.LUT UP0, UPT, UPT, UPT, UP2, 0x80, 0x8 ;  /* 0x000000000008789c */ /* 0x000fe20003f0f020 */
[----:B--2---:R-:W-:Y:S02]  /*44e0*/  HFMA2 R0, -RZ, RZ, 0, 5.9604644775390625e-08 ;  /* 0x00000001ff007431 */ /* 0x004fe400000001ff */
[----:B------:R-:W-:Y:S03]  /*44f0*/  IMAD.MOV.U32 R165, RZ, RZ, 0x1 ;  /* 0x00000001ffa57424 */ /* 0x000fe600078e00ff */
[----:B------:R-:W-:Y:S05]  /*4500*/  PLOP3.LUT P0, PT, PT, PT, UP0, 0x80, 0x8 ;  /* 0x000000000008781c */ /* 0x000fea0003f0f008 */
[----:B------:R-:W2:Y:S01]  /*4510*/  @UP0 LDCU.64 UR10, c[0x0][0x888] ;  /* 0x00011100ff0a07ac */ /* 0x000ea20008000a00 */
[----:B------:R-:W-:Y:S07]  /*4520*/  @UP0 UIMAD UR8, UR36, UR4, URZ ;  /* 0x00000004240802a4 */ /* 0x000fee000f8e02ff */
[----:B------:R-:W-:Y:S01]  /*4530*/  @!P0 PRMT R165, R0, 0x7610, R165 ;  /* 0x0000761000a58816 */ /* 0x000fe200000000a5 */
[----:B--2---:R-:W-:Y:S03]  /*4540*/  @UP0 UIMAD.WIDE UR10, UR8, 0x4, UR10 ;  /* 0x00000004080a08a5 */ /* 0x004fe6000f8e020a */
[----:B------:R-:W2:Y:S03]  /*4550*/  @!UP0 LDCU UR8, c[0x0][0x880] ;  /* 0x00011000ff0887ac */ /* 0x000ea60008000800 */
[----:B------:R-:W-:Y:S01]  /*4560*/  IMAD.U32 R10, RZ, RZ, UR10 ;  /* 0x0000000aff0a7e24 */ /* 0x000fe2000f8e00ff */
[----:B------:R-:W-:Y:S05]  /*4570*/  MOV R11, UR11 ;  /* 0x0000000b000b7c02 */ /* 0x000fea0008000f00 */
[----:B-----5:R4:W5:Y:S02]  /*4580*/  @P0 LDG.E R81, desc[UR40][R10.64] ;  /* 0x000000280a510981 */ /* 0x020964000c1e1900 */
[----:B--2-4-:R-:W-:Y:S07]  /*4590*/  @!P0 IMAD.U32 R81, RZ, RZ, UR8 ;  /* 0x00000008ff518e24 */ /* 0x014fee000f8e00ff */
.L_x_89:
[----:B-----5:R-:W-:Y:S01]  /*45a0*/  @!P4 FSETP.EQ.AND P5, PT, R81, RZ, PT ;  /* 0x000000ff5100c20b */ /* 0x020fe20003fa2000 */
[----:B------:R-:W-:Y:S01]  /*45b0*/  @!UPT UIADD3 URZ, UPT, UPT, URZ, URZ, URZ ;  /* 0x000000fffffff290 */ /* 0x000fe2000fffe0ff */
[----:B------:R-:W-:Y:S11]  /*45c0*/  @!P4 BRA `(.L_x_90) ;  /* 0x000000000014c947 */ /* 0x000ff60003800000 */
[----:B------:R-:W-:Y:S02]  /*45d0*/  LOP3.LUT P0, RZ, R165, 0xff, RZ, 0xc0, !PT ;  /* 0x000000ffa5ff7812 */ /* 0x000fe4000780c0ff */
[----:B------:R-:W-:Y:S04]  /*45e0*/  PLOP3.LUT P5, PT, PT, PT, UP0, 0x80, 0x8 ;  /* 0x000000000008781c */ /* 0x000fe80003faf008 */
[----:B------:R-:W-:Y:S07]  /*45f0*/  PLOP3.LUT P5, PT, P5, PT, PT, 0x8, 0x80 ;  /* 0x000000000080781c */ /* 0x000fee0002fae170 */
[----:B------:R-:W-:Y:S11]  /*4600*/  @P0 FSETP.EQ.AND P5, PT, R81, RZ, PT ;  /* 0x000000ff5100020b */ /* 0x000ff60003fa2000 */
[----:B------:R-:W-:Y:S02]  /*4610*/  @!UPT UIADD3 URZ, UPT, UPT, URZ, URZ, URZ ;  /* 0x000000fffffff290 */ /* 0x000fe4000fffe0ff */
.L_x_90:
[----:B------:R-:W4:Y:S01]  /*4620*/  SYNCS.PHASECHK.TRANS64.TRYWAIT P4, [UR6+0x38], R26 ;  /* 0x0000381aff0075a7 */ /* 0x000f220008081106 */
[----:B------:R-:W-:Y:S01]  /*4630*/  @P3 SHF.R.U32.HI R27, RZ, 0x10, R21 ;  /* 0x00000010ff1b3819 */ /* 0x000fe20000011615 */
[----:B------:R-:W-:Y:S01]  /*4640*/  VIADD R29, R29, 0x1 ;  /* 0x000000011d1d7836 */ /* 0x000fe20000000000 */
[----:B------:R-:W5:Y:S08]  /*4650*/  LDC.64 R14, c[0x0][0xb10] ;  /* 0x0002c400ff0e7b82 */ /* 0x000f700000000a00 */
[----:B------:R-:W1:Y:S08]  /*4660*/  LDC.64 R10, c[0x0][0xb18] ;  /* 0x0002c600ff0a7b82 */ /* 0x000e700000000a00 */
[----:B--2---:R-:W2:Y:S08]  /*4670*/  @!P1 LDC R0, c[0x0][0xb20] ;  /* 0x0002c800ff009b82 */ /* 0x004eb00000000800 */
[----:B------:R-:W3:Y:S01]  /*4680*/  @!P1 LDC R3, c[0x0][0xb0c] ;  /* 0x0002c300ff039b82 */ /* 0x000ee20000000800 */
[----:B-----5:R-:W-:Y:S05]  /*4690*/  @!P1 IMAD.HI.U32 R14, R13, R14, RZ ;  /* 0x0000000e0d0e9227 */ /* 0x020fea00078e00ff */
[----:B------:R-:W-:Y:S01]  /*46a0*/  @!P1 SHF.R.U32.HI R14, RZ, R15, R14 ;  /* 0x0000000fff0e9219 */ /* 0x000fe2000001160e */
[----:B-1----:R-:W-:Y:S01]  /*46b0*/  @!P1 IMAD.HI.U32 R11, R8, R11, RZ ;  /* 0x0000000b080b9227 */ /* 0x002fe200078e00ff */
[----:B------:R-:W-:Y:S04]  /*46c0*/  @!P1 ISETP.NE.AND P0, PT, R10, 0x1, PT ;  /* 0x000000010a00980c */ /* 0x000fe80003f05270 */
[----:B--2---:R-:W-:Y:S02]  /*46d0*/  @!P1 SHF.R.U32.HI R9, RZ, R0, R11 ;  /* 0x00000000ff099219 */ /* 0x004fe4000001160b */
[----:B---3--:R-:W-:Y:S02]  /*46e0*/  @!P1 ISETP.NE.AND P2, PT, R3, 0x1, PT ;  /* 0x000000010300980c */ /* 0x008fe40003f45270 */
[----:B------:R-:W-:Y:S02]  /*46f0*/  @!P1 SEL R9, R8, R9, !P0 ;  /* 0x0000000908099207 */ /* 0x000fe40004000000 */
[----:B------:R-:W-:Y:S02]  /*4700*/  ELECT P0, URZ, PT ;  /* 0x0000000000ff782f */ /* 0x000fe40003800000 */
[----:B------:R-:W-:Y:S05]  /*4710*/  @!P1 SEL R14, R13, R14, !P2 ;  /* 0x0000000e0d0e9207 */ /* 0x000fea0005000000 */
[----:B------:R-:W-:Y:S02]  /*4720*/  @!P1 IMAD.IADD R0, R9, 0x1, -R14 ;  /* 0x0000000109009824 */ /* 0x000fe400078e0a0e */
[----:B------:R-:W-:Y:S02]  /*4730*/  @!P1 IMAD.IADD R9, R14, 0x1, -R9 ;  /* 0x000000010e099824 */ /* 0x000fe400078e0a09 */
[----:B------:R-:W-:Y:S02]  /*4740*/  @!P1 IMAD R13, R0, R3, R13 ;  /* 0x00000003000d9224 */ /* 0x000fe400078e020d */
[----:B------:R-:W-:Y:S01]  /*4750*/  @!P1 IMAD R8, R9, R10, R8 ;  /* 0x0000000a09089224 */ /* 0x000fe200078e0208 */
[----:B----4-:R-:W-:Y:S06]  /*4760*/  @!P4 BRA `(.L_x_91) ;  /* 0x0000002c00e0c947 */ /* 0x010fec0003800000 */
.L_x_143:
[----:B------:R-:W-:Y:S01]  /*4770*/  PLOP3.LUT P5, PT, P5, P0, PT, 0xf2, 0x2f ;  /* 0x00000000002f781c */ /* 0x000fe20002fa1e72 */
[----:B------:R-:W-:Y:S01]  /*4780*/  UMOV UR14, 0x0 ;  /* 0x00000000000e7882 */ /* 0x000fe20000000000 */
[----:B------:R-:W-:Y:S01]  /*4790*/  LOP3.LUT R30, R30, 0x1, RZ, 0x3c, !PT ;  /* 0x000000011e1e7812 */ /* 0x000fe200078e3cff */
[----:B------:R-:W-:Y:S01]  /*47a0*/  UMOV UR15, 0x10000000 ;  /* 0x10000000000f7882 */ /* 0x000fe20000000000 */
[----:B------:R-:W-:Y:S01]  /*47b0*/  UMOV UR12, UR36 ;  /* 0x00000024000c7c82 */ /* 0x000fe20008000000 */
[----:B------:R-:W-:Y:S08]  /*47c0*/  @P3 R2UR UR36, R27 ;  /* 0x000000001b2432ca */ /* 0x000ff000000e0000 */
[----:B-1----:R-:W-:Y:S01]  /*47d0*/  @!P5 IADD3 R3, P0, PT, R32, 0x580, RZ ;  /* 0x000005802003d810 */ /* 0x002fe20007f1e0ff */
[----:B------:R-:W-:Y:S01]  /*47e0*/  @!P5 IMAD.SHL.U32 R164, R164, 0x40, RZ ;  /* 0x00000040a4a4d824 */ /* 0x000fe200078e00ff */
[----:B------:R-:W-:Y:S01]  /*47f0*/  VOTEU.ALL UP1, P5 ;  /* 0x0000000000ff7886 */ /* 0x000fe20002820000 */
[----:B------:R-:W-:Y:S01]  /*4800*/  @!P5 IMAD.SHL.U32 R155, R155, 0x80, RZ ;  /* 0x000000809b9bd824 */ /* 0x000fe200078e00ff */
[----:B------:R-:W-:Y:S01]  /*4810*/  @!P5 R2UR UR9, R3 ;  /* 0x000000000309d2ca */ /* 0x000fe200000e0000 */
[----:B------:R-:W-:Y:S01]  /*4820*/  @!P5 IMAD.X R0, RZ, RZ, R33, P0 ;  /* 0x000000ffff00d224 */ /* 0x000fe200000e0621 */
[----:B------:R-:W-:Y:S01]  /*4830*/  @!P5 R2UR UR10, R164 ;  /* 0x00000000a40ad2ca */ /* 0x000fe200000e0000 */
[----:B------:R-:W-:Y:S01]  /*4840*/  IMAD.IADD R164, R8, 0x1, R143 ;  /* 0x0000000108a47824 */ /* 0x000fe200078e028f */
[----:B------:R-:W-:Y:S01]  /*4850*/  @!P5 R2UR UR11, R155 ;  /* 0x000000009b0bd2ca */ /* 0x000fe200000e0000 */
[----:B------:R-:W-:Y:S01]  /*4860*/  IMAD.IADD R155, R13, 0x1, R154 ;  /* 0x000000010d9b7824 */ /* 0x000fe200078e029a */
[----:B------:R-:W-:Y:S02]  /*4870*/  @!P5 R2UR UR8, R0 ;  /* 0x000000000008d2ca */ /* 0x000fe400000e0000 */
[C---:B------:R-:W-:Y:S04]  /*4880*/  ISETP.NE.AND P0, PT, R29.reuse, 0x2, PT ;  /* 0x000000021d00780c */ /* 0x040fe80003f05270 */
[----:B------:R-:W-:Y:S01]  /*4890*/  SEL R3, RZ, 0x1, P0 ;  /* 0x00000001ff037807 */ /* 0x000fe20000000000 */
[----:B------:R-:W-:Y:S01]  /*48a0*/  IMAD.U32 R10, RZ, RZ, UR9 ;  /* 0x00000009ff0a7e24 */ /* 0x000fe2000f8e00ff */
[----:B------:R-:W-:Y:S01]  /*48b0*/  @!UP1 UIADD3 UR9, UPT, UPT, UR6, 0x30, URZ ;  /* 0x0000003006099890 */ /* 0x000fe2000fffe0ff */
[----:B------:R-:W-:Y:S02]  /*48c0*/  SEL R29, R29, RZ, P0 ;  /* 0x000000ff1d1d7207 */ /* 0x000fe40000000000 */
[----:B------:R-:W-:Y:S02]  /*48d0*/  LOP3.LUT R28, R28, R3, RZ, 0x3c, !PT ;  /* 0x000000031c1c7212 */ /* 0x000fe400078e3cff */
[----:B------:R-:W-:Y:S01]  /*48e0*/  IMAD.U32 R11, RZ, RZ, UR8 ;  /* 0x00000008ff0b7e24 */ /* 0x000fe2000f8e00ff */
[----:B------:R-:W-:Y:S01]  /*48f0*/  @!P5 R2UR UR16, R10 ;  /* 0x000000000a10d2ca */ /* 0x000fe200000e0000 */
[----:B------:R-:W-:Y:S01]  /*4900*/  @!UP1 UIADD3 UR8, UPT, UPT, UR6, 0x200, URZ ;  /* 0x0000020006089890 */ /* 0x000fe2000fffe0ff */
[----:B------:R-:W-:Y:S02]  /*4910*/  VOTEU.ALL UP1, P5 ;  /* 0x0000000000ff7886 */ /* 0x000fe40002820000 */
[----:B------:R-:W-:Y:S11]  /*4920*/  @!P5 R2UR UR17, R11 ;  /* 0x000000000b11d2ca */ /* 0x000ff600000e0000 */
[----:B------:R-:W-:Y:S02]  /*4930*/  @!UPT UIADD3 URZ, UPT, UPT, URZ, URZ, URZ ;  /* 0x000000fffffff290 */ /* 0x000fe4000fffe0ff */
[----:B------:R2:W-:Y:S01]  /*4940*/  @!UP1 UTMALDG.3D [UR8], [UR16], desc[UR14] ;  /* 0x00000e08100095b4 */ /* 0x0005e20008011000 */
[----:B------:R2:W-:Y:S01]  /*4950*/  @!P5 SYNCS.ARRIVE.TRANS64.RED.A0TR RZ, [UR6+0x30], R25 ;  /* 0x00003019ffffd9a7 */ /* 0x0005e20008300406 */
[----:B------:R-:W-:Y:S01]  /*4960*/  UPLOP3.LUT UP1, UPT, UPT, UPT, UPT, 0x80, 0x8 ;  /* 0x000000000008789c */ /* 0x000fe20003f2f070 */
[----:B------:R-:W-:Y:S01]  /*4970*/  SYNCS.ARRIVE.TRANS64.RED.A1T0 RZ, [UR37], RZ ;  /* 0x000000ffffff79a7 */ /* 0x000fe20008100425 */
[----:B------:R-:W-:Y:S09]  /*4980*/  @P3 BRA `(.L_x_92) ;  /* 0xfffffff400b43947 */ /* 0x000ff2000383ffff */
[----:B------:R-:W-:Y:S07]  /*4990*/  MOV R0, UR6 ;  /* 0x0000000600007c02 */ /* 0x000fee0008000f00 */
.L_x_93:
[----:B-1----:R-:W-:-:S04]  /*49a0*/  SHF.L.U32 R3, R30, 0x1f, RZ ;  /* 0x0000001f1e037819 */ /* 0x002fc800000006ff */
[----:B------:R1:W3:Y:S03]  /*49b0*/  SYNCS.PHASECHK.TRANS64.TRYWAIT P0, [R0+URZ+0x38], R3 ;  /* 0x00003803000075a7 */ /* 0x0002e600080011ff */
[----:B---3--:R-:W-:Y:S05]  /*49c0*/  @!P0 NANOSLEEP.SYNCS 0x989680 ;  /* 0x009896800000895d */ /* 0x008fea0003900000 */
[----:B------:R-:W3:Y:S02]  /*49d0*/  @!P0 SYNCS.PHASECHK.TRANS64 P0, [R0+URZ+0x38], R3 ;  /* 0x00003803000085a7 */ /* 0x000ee400080010ff */
[----:B--23--:R-:W-:Y:S05]  /*49e0*/  @P0 EXIT ;  /* 0x000000000000094d */ /* 0x00cfea0003800000 */
[----:B------:R-:W-:Y:S05]  /*49f0*/  BRA `(.L_x_93) ;  /* 0xfffffffc00e87947 */ /* 0x000fea000383ffff */
.L_x_84:
[----:B------:R-:W-:-:S06]  /*4a00*/  UISETP.GE.AND UP1, UPT, UR10, 0x4, UPT ;  /* 0x000000040a00788c */ /* 0x000fcc000bf26270 */
[----:B------:R-:W-:-:S13]  /*4a10*/  PLOP3.LUT P0, PT, PT, PT, UP1, 0x80, 0x8 ;  /* 0x000000000008781c */ /* 0x000fda0003f0f018 */
[----:B------:R-:W-:Y:S05]  /*4a20*/  @!P0 EXIT ;  /* 0x000000000000894d */ /* 0x000fea0003800000 */
[----:B------:R-:W-:Y:S01]  /*4a30*/  BAR.SYNC.DEFER_BLOCKING 0x6, 0xa0 ;  /* 0x0182800000007b1d */ /* 0x000fe20000010000 */
[C---:B------:R-:W-:Y:S02]  /*4a40*/  IMAD.SHL.U32 R3, R166.reuse, 0x40, RZ ;  /* 0x00000040a6037824 */ /* 0x040fe400078e00ff */
[----:B------:R-:W-:Y:S02]  /*4a50*/  HFMA2 R76, -RZ, RZ, 0, 0 ;  /* 0x00000000ff4c7431 */ /* 0x000fe400000001ff */
[C---:B------:R-:W-:Y:S01]  /*4a60*/  IMAD.SHL.U32 R168, R166.reuse, 0x8, RZ ;  /* 0x00000008a6a87824 */ /* 0x040fe200078e00ff */
[----:B------:R-:W-:Y:S01]  /*4a70*/  CS2R R174, SRZ ;  /* 0x0000000000ae7805 */ /* 0x000fe2000001ff00 */
[----:B------:R-:W-:Y:S01]  /*4a80*/  IMAD.U32 R79, R166, 0x10000, RZ ;  /* 0x00010000a64f7824 */ /* 0x000fe200078e00ff */
[----:B------:R-:W-:Y:S01]  /*4a90*/  UMOV UR43, 0x400 ;  /* 0x00000400002b7882 */ /* 0x000fe20000000000 */
[----:B------:R-:W-:Y:S01]  /*4aa0*/  LOP3.LUT R5, R3, 0x180, RZ, 0xc0, !PT ;  /* 0x0000018003057812 */ /* 0x000fe200078ec0ff */
[----:B------:R-:W-:Y:S01]  /*4ab0*/  ULEA UR43, UR37, UR43, 0x18 ;  /* 0x0000002b252b7291 */ /* 0x000fe2000f8ec0ff */
[----:B------:R-:W1:Y:S01]  /*4ac0*/  LDC R167, c[0x0][0x370] ;  /* 0x0000dc00ffa77b82 */ /* 0x000e620000000800 */
[----:B------:R-:W-:Y:S01]  /*4ad0*/  LOP3.LUT R79, R79, 0x600000, RZ, 0xc0, !PT ;  /* 0x006000004f4f7812 */ /* 0x000fe200078ec0ff */
[----:B------:R-:W-:Y:S01]  /*4ae0*/  IMAD.MOV.U32 R182, RZ, RZ, RZ ;  /* 0x000000ffffb67224 */ /* 0x000fe200078e00ff */
[----:B------:R-:W-:Y:S01]  /*4af0*/  LOP3.LUT R168, R5, 0x30, R168, 0xf8, !PT ;  /* 0x0000003005a87812 */ /* 0x000fe200078ef8a8 */
[----:B------:R-:W-:Y:S01]  /*4b00*/  UIADD3 UR4, UPT, UPT, UR43, 0x2200, URZ ;  /* 0x000022002b047890 */ /* 0x000fe2000fffe0ff */
[----:B------:R-:W-:Y:S01]  /*4b10*/  IMAD.MOV.U32 R173, RZ, RZ, RZ ;  /* 0x000000ffffad7224 */ /* 0x000fe200078e00ff */
[----:B------:R-:W2:Y:S01]  /*4b20*/  LDCU.64 UR46, c[0x0][0x348] ;  /* 0x00006900ff2e77ac */ /* 0x000ea20008000a00 */
[----:B------:R-:W-:Y:S01]  /*4b30*/  LOP3.LUT R168, R168, 0x1e40, R3, 0xf8, !PT ;  /* 0x00001e40a8a87812 */ /* 0x000fe200078ef803 */
[----:B------:R-:W3:Y:S01]  /*4b40*/  LDC R74, c[0x0][0xb0c] ;  /* 0x0002c300ff4a7b82 */ /* 0x000ee20000000800 */
[----:B------:R-:W-:Y:S01]  /*4b50*/  IMAD.SHL.U32 R3, R166, 0x10, RZ ;  /* 0x00000010a6037824 */ /* 0x000fe200078e00ff */
[----:B------:R-:W-:Y:S01]  /*4b60*/  MOV R179, UR4 ;  /* 0x0000000400b37c02 */ /* 0x000fe20008000f00 */
[----:B------:R-:W4:Y:S03]  /*4b70*/  LDCU.64 UR38, c[0x0][0x888] ;  /* 0x00011100ff2677ac */ /* 0x000f260008000a00 */
[C---:B------:R-:W-:Y:S01]  /*4b80*/  LOP3.LUT R5, R3.reuse, 0x20, RZ, 0xc0, !PT ;  /* 0x0000002003057812 */ /* 0x040fe200078ec0ff */
[----:B------:R-:W2:Y:S01]  /*4b90*/  LDS R0, [UR43+0x100] ;  /* 0x0001002bff007984 */ /* 0x000ea20008000800 */
[----:B------:R-:W1:Y:S01]  /*4ba0*/  LDC R170, c[0x0][0xb20] ;  /* 0x0002c800ffaa7b82 */ /* 0x000e620000000800 */
[----:B------:R-:W-:Y:S01]  /*4bb0*/  LOP3.LUT R3, R3, 0x40, RZ, 0xc0, !PT ;  /* 0x0000004003037812 */ /* 0x000fe200078ec0ff */
[----:B------:R-:W-:-:S06]  /*4bc0*/  UIADD3 UR42, UPT, UPT, UR43, 0x200, URZ ;  /* 0x000002002b2a7890 */ /* 0x000fcc000fffe0ff */
[----:B------:R-:W1:Y:S08]  /*4bd0*/  LDC R73, c[0x0][0xb30] ;  /* 0x0002cc00ff497b82 */ /* 0x000e700000000800 */
[----:B------:R-:W1:Y:S08]  /*4be0*/  LDC.64 R152, c[0x0][0xb10] ;  /* 0x0002c400ff987b82 */ /* 0x000e700000000a00 */
[----:B------:R-:W1:Y:S08]  /*4bf0*/  LDC.64 R70, c[0x0][0xb18] ;  /* 0x0002c600ff467b82 */ /* 0x000e700000000a00 */
[----:B------:R-:W1:Y:S01]  /*4c00*/  LDC.64 R148, c[0x0][0x888] ;  /* 0x00022200ff947b82 */ /* 0x000e620000000a00 */
[----:B--2---:R-:W-:-:S07]  /*4c10*/  IMAD.IADD R79, R0, 0x1, R79 ;  /* 0x00000001004f7824 */ /* 0x004fce00078e024f */
[----:B------:R-:W2:Y:S01]  /*4c20*/  LDC.64 R68, c[0x0][0xb28] ;  /* 0x0002ca00ff447b82 */ /* 0x000ea20000000a00 */
[----:B------:R-:W-:-:S05]  /*4c30*/  VIADD R0, R168, UR43 ;  /* 0x0000002ba8007c36 */ /* 0x000fca0008000000 */
[--C-:B------:R-:W-:Y:S02]  /*4c40*/  IADD3 R178, PT, PT, -R5, 0x200, R0.reuse ;  /* 0x0000020005b27810 */ /* 0x100fe40007ffe100 */
[----:B------:R-:W1:Y:S01]  /*4c50*/  LDC.64 R150, c[0x0][0x890] ;  /* 0x00022400ff967b82 */ /* 0x000e620000000a00 */
[----:B------:R-:W-:Y:S02]  /*4c60*/  IADD3 R177, PT, PT, -R3, 0x200, R0 ;  /* 0x0000020003b17810 */ /* 0x000fe40007ffe100 */
[----:B------:R-:W-:-:S05]  /*4c70*/  IMAD.IADD R176, R178, 0x1, -R3 ;  /* 0x00000001b2b07824 */ /* 0x000fca00078e0a03 */
[----:B------:R-:W1:Y:S08]  /*4c80*/  LDC.64 R146, c[0x0][0x8b0] ;  /* 0x00022c00ff927b82 */ /* 0x000e700000000a00 */
[----:B------:R-:W1:Y:S08]  /*4c90*/  LDC.64 R144, c[0x0][0x8a8] ;  /* 0x00022a00ff907b82 */ /* 0x000e700000000a00 */
[----:B---34-:R-:W1:Y:S02]  /*4ca0*/  LDC R172, c[0x0][0x374] ;  /* 0x0000dd00ffac7b82 */ /* 0x018e640000000800 */
.L_x_111:
[----:B------:R-:W-:Y:S02]  /*4cb0*/  LEA R0, R182, UR43, 0x3 ;  /* 0x0000002bb6007c11 */ /* 0x000fe4000f8e18ff */
[----:B------:R-:W-:Y:S02]  /*4cc0*/  SHF.L.U32 R3, R174, 0x1f, RZ ;  /* 0x0000001fae037819 */ /* 0x000fe400000006ff */
[----:B------:R-:W-:Y:S02]  /*4cd0*/  LEA R16, R182, UR43, 0x4 ;  /* 0x0000002bb6107c11 */ /* 0x000fe4000f8e20ff */
[----:B------:R-:W3:Y:S02]  /*4ce0*/  SYNCS.PHASECHK.TRANS64.TRYWAIT P0, [R0+URZ+0x50], R3 ;  /* 0x00005003000075a7 */ /* 0x000ee400080011ff */
[----:B-123--:R-:W-:Y:S05]  /*4cf0*/  @!P0 BRA `(.L_x_94) ;  /* 0x0000002800948947 */ /* 0x00efea0003800000 */
.L_x_144:
[----:B------:R-:W4:Y:S01]  /*4d00*/  LDC.64 R12, c[0x0][0xb10] ;  /* 0x0002c400ff0c7b82 */ /* 0x000f220000000a00 */
[----:B------:R-:W2:Y:S01]  /*4d10*/  LDS.128 R16, [R16+0xe0] ;  /* 0x0000e00010107984 */ /* 0x000ea20000000c00 */
[----:B-1----:R-:W-:Y:S01]  /*4d20*/  ISETP.NE.AND P1, PT, R73, 0x1, PT ;  /* 0x000000014900780c */ /* 0x002fe20003f25270 */
[----:B---3--:R-:W-:Y:S01]  /*4d30*/  VIADD R0, R0, 0x60 ;  /* 0x0000006000007836 */ /* 0x008fe20000000000 */
[----:B------:R-:W-:Y:S04]  /*4d40*/  ISETP.GE.AND P0, PT, R72, 0x1, PT ;  /* 0x000000014800780c */ /* 0x000fe80003f06270 */
[----:B------:R-:W1:Y:S01]  /*4d50*/  LDC.64 R10, c[0x0][0xb18] ;  /* 0x0002c600ff0a7b82 */ /* 0x000e620000000a00 */
[----:B------:R-:W-:Y:S01]  /*4d60*/  PRMT R0, RZ, 0x654, R0 ;  /* 0x00000654ff007816 */ /* 0x000fe20000000000 */
[----:B------:R-:W-:Y:S01]  /*4d70*/  @!PT LDS RZ, [RZ] ;  /* 0x00000000fffff984 */ /* 0x000fe20000000800 */
[----:B------:R-:W-:Y:S01]  /*4d80*/  @!PT LDS RZ, [RZ] ;  /* 0x00000000fffff984 */ /* 0x000fe20000000800 */
[----:B------:R-:W-:Y:S01]  /*4d90*/  @!PT LDS RZ, [RZ] ;  /* 0x00000000fffff984 */ /* 0x000fe20000000800 */
[----:B------:R-:W-:Y:S01]  /*4da0*/  @!PT LDS RZ, [RZ] ;  /* 0x00000000fffff984 */ /* 0x000fe20000000800 */
[----:B------:R3:W-:Y:S06]  /*4db0*/  MEMBAR.ALL.CTA ;  /* 0x0000000000007992 */ /* 0x0007ec0000008000 */
[----:B---3--:R-:W3:Y:S01]  /*4dc0*/  FENCE.VIEW.ASYNC.S ;  /* 0x00000000000073c6 */ /* 0x008ee20000000000 */
[----:B------:R-:W1:Y:S08]  /*4dd0*/  @!P1 LDC R14, c[0x0][0xb20] ;  /* 0x0002c800ff0e9b82 */ /* 0x000e700000000800 */
[----:B------:R-:W1:Y:S01]  /*4de0*/  @!P1 LDC R9, c[0x0][0xb0c] ;  /* 0x0002c300ff099b82 */ /* 0x000e620000000800 */
[----:B---3--:R3:W-:Y:S01]  /*4df0*/  SYNCS.ARRIVE.TRANS64.RED.A1T0 RZ, [R0+URZ], RZ ;  /* 0x000000ff00ff79a7 */ /* 0x0087e200081004ff */
[----:B--2---:R-:W-:Y:S04]  /*4e00*/  LOP3.LUT P4, RZ, R18, 0x1, RZ, 0xc0, !PT ;  /* 0x0000000112ff7812 */ /* 0x004fe8000788c0ff */
[----:B------:R-:W-:Y:S09]  /*4e10*/  P2R R180, PR, RZ, 0x10 ;  /* 0x00000010ffb47803 */ /* 0x000ff20000000000 */
[----:B------:R-:W-:Y:S02]  /*4e20*/  @P4 MOV R77, R16 ;  /* 0x00000010004d4202 */ /* 0x000fe40000000f00 */
[----:B------:R-:W-:Y:S01]  /*4e30*/  @P4 LOP3.LUT R75, R17, 0xffff, RZ, 0xc0, !PT ;  /* 0x0000ffff114b4812 */ /* 0x000fe200078ec0ff */
[----:B---34-:R-:W-:Y:S06]  /*4e40*/  @!P0 BRA `(.L_x_95) ;  /* 0x0000000000a48947 */ /* 0x018fec0003800000 */
[----:B------:R-:W-:Y:S01]  /*4e50*/  IMAD.HI.U32 R21, R172, R71, RZ ;  /* 0x00000047ac157227 */ /* 0x000fe200078e00ff */
[----:B------:R-:W-:Y:S02]  /*4e60*/  ISETP.NE.AND P0, PT, R70, 0x1, PT ;  /* 0x000000014600780c */ /* 0x000fe40003f05270 */
[----:B------:R-:W-:Y:S01]  /*4e70*/  ISETP.NE.AND P2, PT, R72, 0x1, PT ;  /* 0x000000014800780c */ /* 0x000fe20003f45270 */
[----:B------:R-:W-:Y:S01]  /*4e80*/  IMAD.HI.U32 R20, R167, R152, RZ ;  /* 0x00000098a7147227 */ /* 0x000fe200078e00ff */
[----:B------:R-:W-:Y:S02]  /*4e90*/  SHF.R.U32.HI R21, RZ, R170, R21 ;  /* 0x000000aaff157219 */ /* 0x000fe40000011615 */
[----:B------:R-:W-:Y:S01]  /*4ea0*/  ISETP.NE.AND P3, PT, R74, 0x1, PT ;  /* 0x000000014a00780c */ /* 0x000fe20003f65270 */
[----:B------:R-:W-:Y:S01]  /*4eb0*/  IMAD.HI.U32 R24, R77, R152, RZ ;  /* 0x000000984d187227 */ /* 0x000fe200078e00ff */
[----:B------:R-:W-:Y:S02]  /*4ec0*/  SHF.R.U32.HI R20, RZ, R153, R20 ;  /* 0x00000099ff147219 */ /* 0x000fe40000011614 */
[----:B------:R-:W-:Y:S01]  /*4ed0*/  SEL R3, R172, R21, !P0 ;  /* 0x00000015ac037207 */ /* 0x000fe20004000000 */
[----:B------:R-:W-:Y:S01]  /*4ee0*/  IMAD.HI.U32 R21, R75, R71, RZ ;  /* 0x000000474b157227 */ /* 0x000fe200078e00ff */
[----:B------:R-:W-:Y:S02]  /*4ef0*/  SEL R7, R167, R20, !P3 ;  /* 0x00000014a7077207 */ /* 0x000fe40005800000 */
[----:B------:R-:W-:Y:S01]  /*4f00*/  SHF.R.U32.HI R24, RZ, R153, R24 ;  /* 0x00000099ff187219 */ /* 0x000fe20000011618 */
[-C--:B------:R-:W-:Y:S04]  /*4f10*/  IMAD.HI.U32 R20, R3, R68.reuse, RZ ;  /* 0x0000004403147227 */ /* 0x080fe800078e00ff */
[----:B------:R-:W-:Y:S01]  /*4f20*/  IMAD.HI.U32 R22, R7, R68, RZ ;  /* 0x0000004407167227 */ /* 0x000fe200078e00ff */
[-C--:B------:R-:W-:Y:S02]  /*4f30*/  @P2 SHF.R.U32.HI R3, RZ, R69.reuse, R20 ;  /* 0x00000045ff032219 */ /* 0x080fe40000011614 */
[----:B------:R-:W-:Y:S02]  /*4f40*/  SHF.R.U32.HI R20, RZ, R170, R21 ;  /* 0x000000aaff147219 */ /* 0x000fe40000011615 */
[----:B------:R-:W-:Y:S01]  /*4f50*/  @P2 SHF.R.U32.HI R7, RZ, R69, R22 ;  /* 0x00000045ff072219 */ /* 0x000fe20000011616 */
[C---:B------:R-:W-:Y:S01]  /*4f60*/  IMAD R2, R72.reuse, R3, RZ ;  /* 0x0000000348027224 */ /* 0x040fe200078e02ff */
[----:B------:R-:W-:Y:S02]  /*4f70*/  SEL R5, R75, R20, !P0 ;  /* 0x000000144b057207 */ /* 0x000fe40004000000 */
[----:B------:R-:W-:Y:S01]  /*4f80*/  SEL R3, R77, R24, !P3 ;  /* 0x000000184d037207 */ /* 0x000fe20005800000 */
[----:B------:R-:W-:Y:S01]  /*4f90*/  IMAD R4, R72, R7, RZ ;  /* 0x0000000748047224 */ /* 0x000fe200078e02ff */
[C---:B------:R-:W-:Y:S01]  /*4fa0*/  ISETP.GE.AND P0, PT, R5.reuse, R2, PT ;  /* 0x000000020500720c */ /* 0x040fe20003f06270 */
[----:B------:R-:W-:Y:S03]  /*4fb0*/  IMAD.HI.U32 R6, R5, R68, RZ ;  /* 0x0000004405067227 */ /* 0x000fe600078e00ff */
[----:B------:R-:W-:Y:S01]  /*4fc0*/  ISETP.GE.OR P0, PT, R3, R4, P0 ;  /* 0x000000040300720c */ /* 0x000fe20000706670 */
[----:B------:R-:W-:Y:S01]  /*4fd0*/  IMAD.MOV R4, RZ, RZ, -R3 ;  /* 0x000000ffff047224 */ /* 0x000fe200078e0a03 */
[-C--:B------:R-:W-:Y:S03]  /*4fe0*/  SHF.R.U32.HI R6, RZ, R69.reuse, R6 ;  /* 0x00000045ff067219 */ /* 0x080fe60000011606 */
[----:B------:R-:W-:Y:S01]  /*4ff0*/  IMAD R77, R74, R4, R77 ;  /* 0x000000044a4d7224 */ /* 0x000fe200078e024d */
[----:B------:R-:W-:Y:S05]  /*5000*/  SEL R15, R5, R6, !P2 ;  /* 0x00000006050f7207 */ /* 0x000fea0005000000 */
[----:B------:R-:W-:Y:S02]  /*5010*/  IMAD.MOV R6, RZ, RZ, -R15 ;  /* 0x000000ffff067224 */ /* 0x000fe400078e0a0f */
[C---:B------:R-:W-:Y:S04]  /*5020*/  @!P0 IMAD.HI.U32 R2, R3.reuse, R68, RZ ;  /* 0x0000004403028227 */ /* 0x040fe800078e00ff */
[----:B------:R-:W-:Y:S01]  /*5030*/  IMAD R6, R72, R6, R5 ;  /* 0x0000000648067224 */ /* 0x000fe200078e0205 */
[----:B------:R-:W-:Y:S04]  /*5040*/  @!P0 SHF.R.U32.HI R2, RZ, R69, R2 ;  /* 0x00000045ff028219 */ /* 0x000fe80000011602 */
[----:B------:R-:W-:Y:S02]  /*5050*/  @!P0 SEL R0, R3, R2, !P2 ;  /* 0x0000000203008207 */ /* 0x000fe40005000000 */
[----:B------:R-:W-:Y:S02]  /*5060*/  IADD3 R2, PT, PT, -R5, RZ, RZ ;  /* 0x000000ff05027210 */ /* 0x000fe40007ffe1ff */
[----:B------:R-:W-:Y:S01]  /*5070*/  @!P0 IADD3 R8, PT, PT, R15, -R0, RZ ;  /* 0x800000000f088210 */ /* 0x000fe20007ffe0ff */
[----:B------:R-:W-:Y:S02]  /*5080*/  @!P0 IMAD R0, R7, R6, R0 ;  /* 0x0000000607008224 */ /* 0x000fe400078e0200 */
[----:B------:R-:W-:Y:S02]  /*5090*/  IMAD R75, R70, R2, R75 ;  /* 0x00000002464b7224 */ /* 0x000fe400078e024b */
[----:B------:R-:W-:Y:S02]  /*50a0*/  @!P0 IMAD R5, R8, R72, R3 ;  /* 0x0000004808058224 */ /* 0x000fe400078e0203 */
[----:B------:R-:W-:Y:S04]  /*50b0*/  @!P0 IMAD.MOV.U32 R3, RZ, RZ, R0 ;  /* 0x000000ffff038224 */ /* 0x000fe800078e0000 */
[----:B------:R-:W-:Y:S02]  /*50c0*/  IMAD R77, R3, R74, R77 ;  /* 0x0000004a034d7224 */ /* 0x000fe400078e024d */
[----:B------:R-:W-:Y:S07]  /*50d0*/  IMAD R75, R5, R70, R75 ;  /* 0x00000046054b7224 */ /* 0x000fee00078e024b */
.L_x_95:
[----:B------:R-:W-:Y:S01]  /*50e0*/  @!P1 IMAD.HI.U32 R0, R77, R12, RZ ;  /* 0x0000000c4d009227 */ /* 0x000fe200078e00ff */
[----:B-1----:R-:W-:Y:S01]  /*50f0*/  @!P1 ISETP.NE.AND P0, PT, R10, 0x1, PT ;  /* 0x000000010a00980c */ /* 0x002fe20003f05270 */
[----:B------:R-:W-:Y:S01]  /*5100*/  ULOP3.LUT UP0, URZ, UR42, 0x1b0, URZ, 0xc0, !UPT ;  /* 0x000001b02aff7892 */ /* 0x000fe2000f80c0ff */
[----:B------:R-:W-:Y:S01]  /*5110*/  @!P1 ISETP.NE.AND P2, PT, R9, 0x1, PT ;  /* 0x000000010900980c */ /* 0x000fe20003f45270 */
[----:B------:R-:W-:Y:S01]  /*5120*/  @!P1 IMAD.HI.U32 R3, R75, R11, RZ ;  /* 0x0000000b4b039227 */ /* 0x000fe200078e00ff */
[----:B------:R-:W-:Y:S02]  /*5130*/  @!P1 SHF.R.U32.HI R0, RZ, R13, R0 ;  /* 0x0000000dff009219 */ /* 0x000fe40000011600 */
[----:B------:R-:W-:Y:S01]  /*5140*/  @P4 SHF.R.U32.HI R171, RZ, 0x10, R17 ;  /* 0x00000010ffab4819 */ /* 0x000fe20000011611 */
[----:B------:R-:W-:Y:S01]  /*5150*/  VIADD R182, R182, 0x1 ;  /* 0x00000001b6b67836 */ /* 0x000fe20000000000 */
[----:B------:R-:W-:Y:S02]  /*5160*/  @!P1 SHF.R.U32.HI R2, RZ, R14, R3 ;  /* 0x0000000eff029219 */ /* 0x000fe40000011603 */
[----:B------:R-:W-:Y:S02]  /*5170*/  @!P1 SEL R3, R77, R0, !P2 ;  /* 0x000000004d039207 */ /* 0x000fe40005000000 */
[----:B------:R-:W-:Y:S05]  /*5180*/  @!P1 SEL R2, R75, R2, !P0 ;  /* 0x000000024b029207 */ /* 0x000fea0004000000 */
[----:B------:R-:W-:Y:S02]  /*5190*/  @!P1 IMAD.IADD R0, R2, 0x1, -R3 ;  /* 0x0000000102009824 */ /* 0x000fe400078e0a03 */
[----:B------:R-:W-:Y:S02]  /*51a0*/  @!P1 IMAD.IADD R2, R3, 0x1, -R2 ;  /* 0x0000000103029824 */ /* 0x000fe400078e0a02 */
[----:B------:R-:W-:Y:S02]  /*51b0*/  @!P1 IMAD R77, R0, R9, R77 ;  /* 0x00000009004d9224 */ /* 0x000fe400078e024d */
[----:B------:R-:W-:Y:S01]  /*51c0*/  @!P1 IMAD R75, R2, R10, R75 ;  /* 0x0000000a024b9224 */ /* 0x000fe200078e024b */
[----:B------:R-:W-:Y:S06]  /*51d0*/  BRA.U !UP0, `(.L_x_96) ;  /* 0x0000000108407547 */ /* 0x000fec000b800000 */
[----:B------:R-:W1:Y:S01]  /*51e0*/  LDCU.64 UR8, c[0x4][0x80] ;  /* 0x01001000ff0877ac */ /* 0x000e620008000a00 */
[----:B------:R-:W-:Y:S01]  /*51f0*/  MOV R3, 0x0 ;  /* 0x0000000000037802 */ /* 0x000fe20000000f00 */
[----:B------:R-:W-:Y:S02]  /*5200*/  HFMA2 R12, -RZ, RZ, 0, 5.9604644775390625e-08 ;  /* 0x00000001ff0c7431 */ /* 0x000fe400000001ff */
[----:B------:R-:W-:Y:S02]  /*5210*/  IMAD.MOV.U32 R8, RZ, RZ, 0x70 ;  /* 0x00000070ff087424 */ /* 0x000fe400078e00ff */
[----:B------:R-:W-:Y:S01]  /*5220*/  IMAD.MOV.U32 R13, RZ, RZ, RZ ;  /* 0x000000ffff0d7224 */ /* 0x000fe200078e00ff */
[----:B------:R-:W2:Y:S01]  /*5230*/  LDCU.64 UR6, c[0x4][0x88] ;  /* 0x01001100ff0677ac */ /* 0x000ea20008000a00 */
[----:B------:R-:W3:Y:S01]  /*5240*/  LDC.64 R2, c[0x4][R3] ;  /* 0x0100000003027b82 */ /* 0x000ee20000000a00 */
[----:B------:R-:W4:Y:S01]  /*5250*/  LDCU.64 UR4, c[0x4][0x8] ;  /* 0x01000100ff0477ac */ /* 0x000f220008000a00 */
[----:B-1----:R-:W-:Y:S01]  /*5260*/  MOV R5, UR9 ;  /* 0x0000000900057c02 */ /* 0x002fe20008000f00 */
[----:B------:R-:W-:Y:S01]  /*5270*/  IMAD.U32 R4, RZ, RZ, UR8 ;  /* 0x00000008ff047e24 */ /* 0x000fe2000f8e00ff */
[----:B--2---:R-:W-:Y:S01]  /*5280*/  MOV R7, UR7 ;  /* 0x0000000700077c02 */ /* 0x004fe20008000f00 */
[----:B------:R-:W-:Y:S01]  /*5290*/  IMAD.U32 R6, RZ, RZ, UR6 ;  /* 0x00000006ff067e24 */ /* 0x000fe2000f8e00ff */
[----:B----4-:R-:W-:Y:S01]  /*52a0*/  MOV R11, UR5 ;  /* 0x00000005000b7c02 */ /* 0x010fe20008000f00 */
[----:B------:R-:W-:Y:S02]  /*52b0*/  IMAD.U32 R10, RZ, RZ, UR4 ;  /* 0x00000004ff0a7e24 */ /* 0x000fe4000f8e00ff */
[----:B------:R-:W-:Y:S07]  /*52c0*/  LEPC R20, `(.L_x_96) ;  /* 0x000000001014794e */ /* 0x000fee0000000000 */
[----:B---3-5:R-:W-:Y:S05]  /*52d0*/  CALL.ABS.NOINC R2 ;  /* 0x0000000002007343 */ /* 0x028fea0003c00000 */
.L_x_96:
[----:B------:R-:W-:Y:S01]  /*52e0*/  LOP3.LUT P0, RZ, R179, 0x1b0, RZ, 0xc0, !PT ;  /* 0x000001b0b3ff7812 */ /* 0x000fe2000780c0ff */
[----:B------:R-:W-:Y:S11]  /*52f0*/  BSSY.RECONVERGENT B6, `(.L_x_97) ;  /* 0x0000013000067945 */ /* 0x000ff60003800200 */
[----:B------:R-:W-:Y:S01]  /*5300*/  @!UPT UIADD3 URZ, UPT, UPT, URZ, URZ, URZ ;  /* 0x000000fffffff290 */ /* 0x000fe2000fffe0ff */
[----:B------:R-:W-:Y:S05]  /*5310*/  @!P0 BRA `(.L_x_98) ;  /* 0x0000000000408947 */ /* 0x000fea0003800000 */
        /* <DEDUP_REMOVED lines=16> */
.L_x_98:
[----:B------:R-:W-:Y:S05]  /*5420*/  BSYNC.RECONVERGENT B6 ;  /* 0x0000000000067941 */ /* 0x000fea0003800200 */
.L_x_97:
[----:B------:R-:W-:Y:S01]  /*5430*/  ISETP.NE.U32.AND P3, PT, R150, RZ, PT ;  /* 0x000000ff9600720c */ /* 0x000fe20003f65070 */
[----:B------:R-:W-:Y:S01]  /*5440*/  UISETP.NE.AND UP1, UPT, UR44, URZ, UPT ;  /* 0x000000ff2c00728c */ /* 0x000fe2000bf25270 */
[----:B------:R-:W-:Y:S02]  /*5450*/  ISETP.NE.U32.AND P4, PT, R146, RZ, PT ;  /* 0x000000ff9200720c */ /* 0x000fe40003f85070 */
[----:B------:R-:W-:Y:S02]  /*5460*/  ISETP.NE.AND.EX P3, PT, R151, RZ, PT, P3 ;  /* 0x000000ff9700720c */ /* 0x000fe40003f65330 */
[----:B------:R-:W-:Y:S02]  /*5470*/  PLOP3.LUT P1, PT, PT, PT, PT, 0x8, 0x80 ;  /* 0x000000000080781c */ /* 0x000fe40003f2e170 */
[----:B------:R-:W-:Y:S02]  /*5480*/  PLOP3.LUT P0, PT, PT, PT, UP1, 0x80, 0x8 ;  /* 0x000000000008781c */ /* 0x000fe40003f0f018 */
[----:B------:R-:W-:Y:S02]  /*5490*/  ISETP.NE.AND.EX P4, PT, R147, RZ, PT, P4 ;  /* 0x000000ff9300720c */ /* 0x000fe40003f85340 */
[----:B------:R-:W1:Y:S09]  /*54a0*/  @UP1 LDCU.64 UR4, c[0x0][0x888] ;  /* 0x00011100ff0417ac */ /* 0x000e720008000a00 */
[----:B------:R-:W-:Y:S01]  /*54b0*/  @P0 PLOP3.LUT P1, PT, P3, PT, PT, 0x80, 0x8 ;  /* 0x000000000008081c */ /* 0x000fe20001f2f070 */
[----:B-1----:R-:W-:Y:S04]  /*54c0*/  @UP1 UISETP.NE.U32.AND UP0, UPT, UR4, URZ, UPT ;  /* 0x000000ff0400128c */ /* 0x002fe8000bf05070 */
[----:B------:R-:W-:Y:S04]  /*54d0*/  @UP1 UISETP.NE.AND.EX UP0, UPT, UR5, URZ, UPT, UP0 ;  /* 0x000000ff0500128c */ /* 0x000fe8000bf05300 */
[----:B------:R-:W-:Y:S01]  /*54e0*/  @UP1 USEL UR4, URZ, 0xffffffff, UP0 ;  /* 0xffffffffff041887 */ /* 0x000fe20008000000 */
[----:B------:R-:W-:Y:S11]  /*54f0*/  @!P3 BRA `(.L_x_99) ;  /* 0x00000000002cb947 */ /* 0x000ff60003800000 */
[----:B------:R-:W-:Y:S01]  /*5500*/  ISETP.NE.U32.AND P2, PT, R148, RZ, PT ;  /* 0x000000ff9400720c */ /* 0x000fe20003f45070 */
[----:B------:R-:W-:Y:S03]  /*5510*/  IMAD.MOV.U32 R165, RZ, RZ, 0x1 ;  /* 0x00000001ffa57424 */ /* 0x000fe600078e00ff */
[----:B------:R-:W-:Y:S11]  /*5520*/  ISETP.NE.AND.EX P2, PT, R149, RZ, PT, P2 ;  /* 0x000000ff9500720c */ /* 0x000ff60003f45320 */
[----:B------:R-:W-:Y:S02]  /*5530*/  @!UPT UIADD3 URZ, UPT, UPT, URZ, URZ, URZ ;  /* 0x000000fffffff290 */ /* 0x000fe4000fffe0ff */
[----:B------:R-:W1:Y:S01]  /*5540*/  @P2 LDC.64 R2, c[0x0][0x888] ;  /* 0x00022200ff022b82 */ /* 0x000e620000000a00 */
[----:B------:R-:W-:Y:S04]  /*5550*/  @P2 IMAD R0, R150, UR36, RZ ;  /* 0x0000002496002c24 */ /* 0x000fe8000f8e02ff */
[----:B-1----:R-:W-:Y:S04]  /*5560*/  @P2 IMAD.WIDE R2, R0, 0x4, R2 ;  /* 0x0000000400022825 */ /* 0x002fe800078e0202 */
[----:B------:R-:W-:Y:S01]  /*5570*/  HFMA2 R0, -RZ, RZ, 0, 5.9604644775390625e-08 ;  /* 0x00000001ff007431 */ /* 0x000fe200000001ff */
[----:B-----5:R1:W5:Y:S04]  /*5580*/  @P2 LDG.E R81, desc[UR40][R2.64] ;  /* 0x0000002802512981 */ /* 0x020368000c1e1900 */
[----:B------:R-:W-:Y:S01]  /*5590*/  @!P2 PRMT R165, R0, 0x7610, R165 ;  /* 0x0000761000a5a816 */ /* 0x000fe200000000a5 */
[----:B-1----:R-:W2:Y:S06]  /*55a0*/  @!P2 LDC R81, c[0x0][0x880] ;  /* 0x00022000ff51ab82 */ /* 0x002eac0000000800 */
.L_x_99:
[----:B------:R-:W-:Y:S05]  /*55b0*/  @!P4 BRA `(.L_x_100) ;  /* 0x000000000020c947 */ /* 0x000fea0003800000 */
[----:B------:R-:W-:Y:S04]  /*55c0*/  ISETP.NE.U32.AND P2, PT, R144, RZ, PT ;  /* 0x000000ff9000720c */ /* 0x000fe80003f45070 */
[----:B------:R-:W-:Y:S11]  /*55d0*/  ISETP.NE.AND.EX P2, PT, R145, RZ, PT, P2 ;  /* 0x000000ff9100720c */ /* 0x000ff60003f45320 */
[----:B------:R-:W-:Y:S02]  /*55e0*/  @!UPT UIADD3 URZ, UPT, UPT, URZ, URZ, URZ ;  /* 0x000000fffffff290 */ /* 0x000fe4000fffe0ff */
[----:B------:R-:W1:Y:S01]  /*55f0*/  @P2 LDC.64 R2, c[0x0][0x8a8] ;  /* 0x00022a00ff022b82 */ /* 0x000e620000000a00 */
[----:B------:R-:W-:Y:S04]  /*5600*/  @P2 IMAD R0, R146, UR36, RZ ;  /* 0x0000002492002c24 */ /* 0x000fe8000f8e02ff */
[----:B-1----:R-:W-:Y:S05]  /*5610*/  @P2 IMAD.WIDE R2, R0, 0x4, R2 ;  /* 0x0000000400022825 */ /* 0x002fea00078e0202 */
[----:B-----5:R1:W5:Y:S02]  /*5620*/  @P2 LDG.E R78, desc[UR40][R2.64] ;  /* 0x00000028024e2981 */ /* 0x020364000c1e1900 */
[----:B-1----:R-:W3:Y:S02]  /*5630*/  @!P2 LDC R78, c[0x0][0x8a0] ;  /* 0x00022800ff4eab82 */ /* 0x002ee40000000800 */
.L_x_100:
[----:B--2--5:R-:W-:Y:S01]  /*5640*/  @P0 FSETP.NEU.AND P4, PT, R81, RZ, PT ;  /* 0x000000ff5100020b */ /* 0x024fe20003f8d000 */
[----:B------:R-:W-:Y:S01]  /*5650*/  IMAD.U32 R0, RZ, RZ, UR4 ;  /* 0x00000004ff007e24 */ /* 0x000fe2000f8e00ff */
[----:B------:R-:W-:Y:S01]  /*5660*/  @P0 LOP3.LUT P2, RZ, R165, 0xff, RZ, 0xc0, !PT ;  /* 0x000000ffa5ff0812 */ /* 0x000fe2000784c0ff */
[----:B------:R-:W-:Y:S01]  /*5670*/  BSSY B1, `(.L_x_101) ;  /* 0x000003d000017945 */ /* 0x000fe20003800000 */
[----:B------:R-:W-:Y:S01]  /*5680*/  @P0 SEL R3, RZ, 0xffffffff, P4 ;  /* 0xffffffffff030807 */ /* 0x000fe20002000000 */
[C---:B------:R-:W-:Y:S01]  /*5690*/  IMAD R64, R76.reuse, 0x40, R79 ;  /* 0x000000404c407824 */ /* 0x040fe200078e024f */
[----:B------:R-:W-:Y:S02]  /*56a0*/  LEA R181, R76, UR43, 0x3 ;  /* 0x0000002b4cb57c11 */ /* 0x000fe4000f8e18ff */
[----:B------:R-:W-:Y:S02]  /*56b0*/  CS2R R86, SRZ ;  /* 0x0000000000567805 */ /* 0x000fe4000001ff00 */
[----:B------:R-:W-:Y:S02]  /*56c0*/  @P1 SEL R3, R0, R3, !P2 ;  /* 0x0000000300031207 */ /* 0x000fe40005000000 */
[----:B------:R-:W-:Y:S02]  /*56d0*/  CS2R R84, SRZ ;  /* 0x0000000000547805 */ /* 0x000fe4000001ff00 */
[----:B------:R-:W-:Y:S02]  /*56e0*/  SHF.L.U32 R2, R175, 0x1f, RZ ;  /* 0x0000001faf027819 */ /* 0x000fe400000006ff */
[----:B------:R-:W-:Y:S02]  /*56f0*/  CS2R R90, SRZ ;  /* 0x00000000005a7805 */ /* 0x000fe4000001ff00 */
[----:B------:R-:W-:Y:S02]  /*5700*/  @P0 LOP3.LUT R3, R3, 0x1, RZ, 0xc0, !PT ;  /* 0x0000000103030812 */ /* 0x000fe400078ec0ff */
[----:B------:R-:W-:Y:S02]  /*5710*/  CS2R R88, SRZ ;  /* 0x0000000000587805 */ /* 0x000fe4000001ff00 */
[----:B------:R-:W-:Y:S02]  /*5720*/  PLOP3.LUT P5, PT, PT, PT, PT, 0x8, 0x80 ;  /* 0x000000000080781c */ /* 0x000fe40003fae170 */
[----:B------:R-:W-:Y:S02]  /*5730*/  CS2R R98, SRZ ;  /* 0x0000000000627805 */ /* 0x000fe4000001ff00 */
[----:B------:R-:W-:Y:S02]  /*5740*/  ISETP.NE.U32.OR P1, PT, R3, 0x1, !P0 ;  /* 0x000000010300780c */ /* 0x000fe40004725470 */
[----:B------:R-:W-:Y:S02]  /*5750*/  CS2R R96, SRZ ;  /* 0x0000000000607805 */ /* 0x000fe4000001ff00 */
[----:B------:R-:W-:Y:S02]  /*5760*/  CS2R R94, SRZ ;  /* 0x00000000005e7805 */ /* 0x000fe4000001ff00 */
[----:B------:R-:W-:Y:S07]  /*5770*/  CS2R R92, SRZ ;  /* 0x00000000005c7805 */ /* 0x000fee000001ff00 */
[----:B------:R-:W-:Y:S04]  /*5780*/  @P1 SHF.L.U32 R4, R173, 0x1f, RZ ;  /* 0x0000001fad041819 */ /* 0x000fe800000006ff */
[----:B------:R-:W1:Y:S01]  /*5790*/  @P1 SYNCS.PHASECHK.TRANS64.TRYWAIT P0, [UR43+0x30], R4 ;  /* 0x00003004ff0015a7 */ /* 0x000e62000800112b */
[----:B------:R2:W4:Y:S01]  /*57a0*/  SYNCS.PHASECHK.TRANS64.TRYWAIT P4, [R181+URZ+0x70], R2 ;  /* 0x00007002b50075a7 */ /* 0x00052200080811ff */
[----:B-1----:R-:W-:Y:S01]  /*57b0*/  @P1 PLOP3.LUT P5, PT, P0, PT, PT, 0x8, 0x80 ;  /* 0x000000000080181c */ /* 0x002fe200007ae170 */
[----:B------:R-:W-:Y:S01]  /*57c0*/  @!UPT UIADD3 URZ, UPT, UPT, URZ, URZ, URZ ;  /* 0x000000fffffff290 */ /* 0x000fe2000fffe0ff */
[----:B--2-4-:R-:W-:Y:S11]  /*57d0*/  @!P1 BRA `(.L_x_102) ;  /* 0x0000000000989947 */ /* 0x014ff60003800000 */
[----:B------:R-:W-:Y:S01]  /*57e0*/  ISETP.NE.U32.AND P0, PT, RZ, UR38, PT ;  /* 0x00000026ff007c0c */ /* 0x000fe2000bf05070 */
[----:B------:R-:W-:Y:S01]  /*57f0*/  BSSY B0, `(.L_x_103) ;  /* 0x0000016000007945 */ /* 0x000fe20003800000 */
[----:B------:R-:W-:Y:S02]  /*5800*/  FSETP.NEU.AND P2, PT, R81, RZ, PT ;  /* 0x000000ff5100720b */ /* 0x000fe40003f4d000 */
[----:B------:R-:W-:Y:S02]  /*5810*/  CS2R R94, SRZ ;  /* 0x00000000005e7805 */ /* 0x000fe4000001ff00 */
[----:B------:R-:W-:Y:S02]  /*5820*/  ISETP.NE.AND.EX P0, PT, RZ, UR39, PT, P0 ;  /* 0x00000027ff007c0c */ /* 0x000fe4000bf05300 */
[----:B------:R-:W-:Y:S02]  /*5830*/  CS2R R92, SRZ ;  /* 0x00000000005c7805 */ /* 0x000fe4000001ff00 */
[----:B------:R-:W-:Y:S02]  /*5840*/  LOP3.LUT P1, RZ, R165, 0xff, RZ, 0xc0, !PT ;  /* 0x000000ffa5ff7812 */ /* 0x000fe4000782c0ff */
[----:B------:R-:W-:Y:S02]  /*5850*/  CS2R R98, SRZ ;  /* 0x0000000000627805 */ /* 0x000fe4000001ff00 */
[----:B------:R-:W-:Y:S02]  /*5860*/  SEL R0, RZ, 0xffffffff, P2 ;  /* 0xffffffffff007807 */ /* 0x000fe40001000000 */
[----:B------:R-:W-:Y:S02]  /*5870*/  CS2R R96, SRZ ;  /* 0x0000000000607805 */ /* 0x000fe4000001ff00 */
[----:B------:R-:W-:Y:S02]  /*5880*/  SEL R3, RZ, 0xffffffff, P0 ;  /* 0xffffffffff037807 */ /* 0x000fe40000000000 */
[----:B------:R-:W-:Y:S02]  /*5890*/  CS2R R90, SRZ ;  /* 0x00000000005a7805 */ /* 0x000fe4000001ff00 */
[----:B------:R-:W-:Y:S02]  /*58a0*/  CS2R R88, SRZ ;  /* 0x0000000000587805 */ /* 0x000fe4000001ff00 */
[----:B------:R-:W-:Y:S02]  /*58b0*/  CS2R R86, SRZ ;  /* 0x0000000000567805 */ /* 0x000fe4000001ff00 */
[----:B------:R-:W-:Y:S02]  /*58c0*/  @P3 SEL R0, R3, R0, !P1 ;  /* 0x0000000003003207 */ /* 0x000fe40004800000 */
[----:B------:R-:W-:Y:S02]  /*58d0*/  CS2R R84, SRZ ;  /* 0x0000000000547805 */ /* 0x000fe4000001ff00 */
[----:B------:R-:W-:Y:S04]  /*58e0*/  LOP3.LUT R0, R0, 0x1, RZ, 0xc0, !PT ;  /* 0x0000000100007812 */ /* 0x000fe800078ec0ff */
[----:B------:R-:W-:Y:S01]  /*58f0*/  ISETP.NE.U32.AND P0, PT, R0, 0x1, PT ;  /* 0x000000010000780c */ /* 0x000fe20003f05070 */
[----:B------:R-:W-:Y:S01]  /*5900*/  @!UPT UIADD3 URZ, UPT, UPT, URZ, URZ, URZ ;  /* 0x000000fffffff290 */ /* 0x000fe2000fffe0ff */
[----:B------:R-:W-:Y:S11]  /*5910*/  @!P5 BRA `(.L_x_104) ;  /* 0x00000000000cd947 */ /* 0x000ff60003800000 */
[----:B------:R-:W-:Y:S04]  /*5920*/  SHF.L.U32 R3, R173, 0x1f, RZ ;  /* 0x0000001fad037819 */ /* 0x000fe800000006ff */
[----:B------:R-:W1:Y:S02]  /*5930*/  SYNCS.PHASECHK.TRANS64.TRYWAIT P1, [UR43+0x30], R3 ;  /* 0x00003003ff0075a7 */ /* 0x000e64000802112b */
[----:B-1----:R-:W-:Y:S05]  /*5940*/  @!P1 BRA `(.L_x_105) ;  /* 0x0000001c00949947 */ /* 0x002fea0003800000 */
.L_x_104:
[----:B------:R-:W-:Y:S05]  /*5950*/  BSYNC B0 ;  /* 0x0000000000007941 */ /* 0x000fea0003800000 */
.L_x_103:
[----:B------:R2:W4:Y:S01]  /*5960*/  @P0 LDS.128 R92, [R168+UR43+0x200] ;  /* 0x0002002ba85c0984 */ /* 0x0005220008000c00 */
[----:B------:R-:W-:Y:S01]  /*5970*/  UIADD3 UR4, UPT, UPT, UR43, 0x38, URZ ;  /* 0x000000382b047890 */ /* 0x000fe2000fffe0ff */
[----:B------:R-:W-:Y:S02]  /*5980*/  LOP3.LUT R173, R173, 0x1, RZ, 0x3c, !PT ;  /* 0x00000001adad7812 */ /* 0x000fe400078e3cff */
[----:B------:R2:W1:Y:S01]  /*5990*/  @P0 LDS.128 R96, [R178+0x10] ;  /* 0x00001000b2600984 */ /* 0x0004620000000c00 */
[----:B------:R-:W-:Y:S03]  /*59a0*/  UPRMT UR4, UR37, 0x654, UR4 ;  /* 0x0000065425047896 */ /* 0x000fe60008000004 */
[----:B------:R2:W1:Y:S04]  /*59b0*/  @P0 LDS.128 R88, [R177+0x20] ;  /* 0x00002000b1580984 */ /* 0x0004680000000c00 */
[----:B------:R2:W1:Y:S01]  /*59c0*/  @P0 LDS.128 R84, [R176+0x30] ;  /* 0x00003000b0540984 */ /* 0x0004620000000c00 */
[----:B------:R-:W-:Y:S01]  /*59d0*/  @!PT LDS RZ, [RZ] ;  /* 0x00000000fffff984 */ /* 0x000fe20000000800 */
[----:B------:R-:W-:Y:S01]  /*59e0*/  @!PT LDS RZ, [RZ] ;  /* 0x00000000fffff984 */ /* 0x000fe20000000800 */
[----:B------:R-:W-:Y:S01]  /*59f0*/  @!PT LDS RZ, [RZ] ;  /* 0x00000000fffff984 */ /* 0x000fe20000000800 */
[----:B------:R-:W-:Y:S01]  /*5a00*/  @!PT LDS RZ, [RZ] ;  /* 0x00000000fffff984 */ /* 0x000fe20000000800 */
[----:B------:R5:W-:Y:S06]  /*5a10*/  MEMBAR.ALL.CTA ;  /* 0x0000000000007992 */ /* 0x000bec0000008000 */
[----:B-----5:R-:W5:Y:S02]  /*5a20*/  FENCE.VIEW.ASYNC.S ;  /* 0x00000000000073c6 */ /* 0x020f640000000000 */
[----:B-----5:R-:W-:Y:S01]  /*5a30*/  SYNCS.ARRIVE.TRANS64.RED.A1T0 RZ, [UR4], RZ ;  /* 0x000000ffffff79a7 */ /* 0x020fe20008100404 */
.L_x_102:
[----:B------:R-:W-:Y:S05]  /*5a40*/  BSYNC B1 ;  /* 0x0000000000017941 */ /* 0x000fea0003800000 */
.L_x_101:
[----:B-1----:R-:W-:Y:S04]  /*5a50*/  SHF.R.U32.HI R0, RZ, 0x15, R64 ;  /* 0x00000015ff007819 */ /* 0x002fe80000011640 */
[----:B------:R-:W-:Y:S01]  /*5a60*/  LOP3.LUT P0, RZ, R0, 0x3, R169, 0x48, !PT ;  /* 0x0000000300ff7812 */ /* 0x000fe200078048a9 */
[----:B------:R-:W-:Y:S01]  /*5a70*/  @!UPT UIADD3 URZ, UPT, UPT, URZ, URZ, URZ ;  /* 0x000000fffffff290 */ /* 0x000fe2000fffe0ff */
[----:B------:R-:W-:Y:S11]  /*5a80*/  @P4 BRA `(.L_x_106) ;  /* 0x0000000000084947 */ /* 0x000ff60003800000 */
[----:B------:R-:W1:Y:S02]  /*5a90*/  SYNCS.PHASECHK.TRANS64.TRYWAIT P1, [R181+URZ+0x70], R2 ;  /* 0x00007002b50075a7 */ /* 0x000e6400080211ff */
[----:B-1----:R-:W-:Y:S05]  /*5aa0*/  @!P1 BRA `(.L_x_107) ;  /* 0x0000001c00549947 */ /* 0x002fea0003800000 */
.L_x_106:
[----:B------:R-:W-:Y:S05]  /*5ab0*/  @!P0 BRA `(.L_x_108) ;  /* 0x0000000000408947 */ /* 0x000fea0003800000 */
[----:B------:R-:W1:Y:S01]  /*5ac0*/  LDCU.64 UR8, c[0x4][0x70] ;  /* 0x01000e00ff0877ac */ /* 0x000e620008000a00 */
[----:B------:R-:W-:Y:S01]  /*5ad0*/  MOV R3, 0x0 ;  /* 0x0000000000037802 */ /* 0x000fe20000000f00 */
[----:B------:R-:W-:Y:S02]  /*5ae0*/  HFMA2 R12, -RZ, RZ, 0, 5.9604644775390625e-08 ;  /* 0x00000001ff0c7431 */ /* 0x000fe400000001ff */
[----:B------:R-:W-:Y:S02]  /*5af0*/  IMAD.MOV.U32 R8, RZ, RZ, 0x192 ;  /* 0x00000192ff087424 */ /* 0x000fe400078e00ff */
[----:B------:R-:W-:Y:S01]  /*5b00*/  IMAD.MOV.U32 R13, RZ, RZ, RZ ;  /* 0x000000ffff0d7224 */ /* 0x000fe200078e00ff */
[----:B------:R-:W5:Y:S01]  /*5b10*/  LDCU.64 UR6, c[0x4][0x78] ;  /* 0x01000f00ff0677ac */ /* 0x000f620008000a00 */
[----:B------:R-:W2:Y:S01]  /*5b20*/  LDC.64 R2, c[0x4][R3] ;  /* 0x0100000003027b82 */ /* 0x000ea20000000a00 */
[----:B------:R-:W3:Y:S01]  /*5b30*/  LDCU.64 UR4, c[0x4][0x10] ;  /* 0x01000200ff0477ac */ /* 0x000ee20008000a00 */
[----:B-1----:R-:W-:Y:S01]  /*5b40*/  MOV R5, UR9 ;  /* 0x0000000900057c02 */ /* 0x002fe20008000f00 */
[----:B------:R-:W-:Y:S01]  /*5b50*/  IMAD.U32 R4, RZ, RZ, UR8 ;  /* 0x00000008ff047e24 */ /* 0x000fe2000f8e00ff */
[----:B-----5:R-:W-:Y:S01]  /*5b60*/  MOV R7, UR7 ;  /* 0x0000000700077c02 */ /* 0x020fe20008000f00 */
[----:B------:R-:W-:Y:S01]  /*5b70*/  IMAD.U32 R6, RZ, RZ, UR6 ;  /* 0x00000006ff067e24 */ /* 0x000fe2000f8e00ff */
[----:B---3--:R-:W-:Y:S01]  /*5b80*/  MOV R11, UR5 ;  /* 0x00000005000b7c02 */ /* 0x008fe20008000f00 */
[----:B------:R-:W-:Y:S02]  /*5b90*/  IMAD.U32 R10, RZ, RZ, UR4 ;  /* 0x00000004ff0a7e24 */ /* 0x000fe4000f8e00ff */
[----:B------:R-:W-:Y:S07]  /*5ba0*/  LEPC R20, `(.L_x_108) ;  /* 0x000000001014794e */ /* 0x000fee0000000000 */
[----:B--2-4-:R-:W-:Y:S05]  /*5bb0*/  CALL.ABS.NOINC R2 ;  /* 0x0000000002007343 */ /* 0x014fea0003c00000 */
.L_x_108:
[----:B------:R-:W-:Y:S01]  /*5bc0*/  LOP3.LUT P0, RZ, R166, 0x60, RZ, 0xc0, !PT ;  /* 0x00000060a6ff7812 */ /* 0x000fe2000780c0ff */
[----:B------:R-:W-:Y:S05]  /*5bd0*/  WARPSYNC.ALL ;  /* 0x0000000000007948 */ /* 0x000fea0003800000 */
[----:B------:R-:W-:Y:S01]  /*5be0*/  R2UR UR4, R64 ;  /* 0x00000000400472ca */ /* 0x000fe200000e0000 */
[----:B------:R-:W-:Y:S01]  /*5bf0*/  BSSY.RECONVERGENT B0, `(.L_x_109) ;  /* 0x0000120000007945 */ /* 0x000fe20003800200 */
[-C--:B----4-:R-:W-:Y:S02]  /*5c00*/  F2FP.F16.E5M2.UNPACK_B R82, R92.reuse ;  /* 0x0000005cff52723e */ /* 0x090fe400020004ff */
[----:B------:R-:W-:Y:S02]  /*5c10*/  F2FP.F16.E5M2.UNPACK_B R109, R92.H1 ;  /* 0x0000005cff6d723e */ /* 0x000fe400030004ff */
[-C--:B------:R-:W-:Y:S01]  /*5c20*/  F2FP.F16.E5M2.UNPACK_B R107, R93.reuse ;  /* 0x0000005dff6b723e */ /* 0x080fe200020004ff */
[--C-:B------:R-:W-:Y:S01]  /*5c30*/  HADD2.F32 R80, -RZ, R82.reuse.H0_H0 ;  /* 0x20000052ff507230 */ /* 0x100fe20000004100 */
[----:B------:R-:W-:Y:S01]  /*5c40*/  F2FP.F16.E5M2.UNPACK_B R105, R93.H1 ;  /* 0x0000005dff69723e */ /* 0x000fe200030004ff */
[----:B------:R-:W-:Y:S01]  /*5c50*/  HADD2.F32 R82, -RZ, R82.H1_H1 ;  /* 0x30000052ff527230 */ /* 0x000fe20000004100 */
[-C--:B------:R-:W-:Y:S01]  /*5c60*/  F2FP.F16.E5M2.UNPACK_B R130, R84.reuse ;  /* 0x00000054ff82723e */ /* 0x080fe200020004ff */
[--C-:B------:R-:W-:Y:S01]  /*5c70*/  HADD2.F32 R83, -RZ, R109.reuse.H0_H0 ;  /* 0x2000006dff537230 */ /* 0x100fe20000004100 */
[----:B------:R-:W-:Y:S01]  /*5c80*/  F2FP.F16.E5M2.UNPACK_B R132, R84.H1 ;  /* 0x00000054ff84723e */ /* 0x000fe200030004ff */
[----:B------:R-:W1:Y:S01]  /*5c90*/  LDTM.x64 R4, tmem[UR4] ;  /* 0x00000004000479ee */ /* 0x000e620008340000 */
[----:B------:R-:W-:Y:S01]  /*5ca0*/  NOP ;  /* 0x0000000000007918 */ /* 0x000fe20000000000 */
[----:B------:R-:W-:Y:S01]  /*5cb0*/  IADD3 R181, PT, PT, R181, 0x90, RZ ;  /* 0x00000090b5b57810 */ /* 0x000fe20007ffe0ff */
[--C-:B------:R-:W-:Y:S01]  /*5cc0*/  HADD2.F32 R129, -RZ, R130.reuse.H0_H0 ;  /* 0x20000082ff817230 */ /* 0x100fe20000004100 */
[----:B------:R-:W-:Y:S01]  /*5cd0*/  F2FP.F16.E5M2.UNPACK_B R93, R94 ;  /* 0x0000005eff5d723e */ /* 0x000fe200020004ff */
[----:B------:R-:W-:Y:S01]  /*5ce0*/  HADD2.F32 R130, -RZ, R130.H1_H1 ;  /* 0x30000082ff827230 */ /* 0x000fe20000004100 */
[----:B------:R-:W-:Y:S01]  /*5cf0*/  LOP3.LUT R181, R181, 0xfefffff8, RZ, 0xc0, !PT ;  /* 0xfefffff8b5b57812 */ /* 0x000fe200078ec0ff */
[----:B------:R-:W-:Y:S01]  /*5d00*/  HADD2.F32 R84, -RZ, R109.H1_H1 ;  /* 0x3000006dff547230 */ /* 0x000fe20000004100 */
[-C--:B------:R-:W-:Y:S01]  /*5d10*/  F2FP.F16.E5M2.UNPACK_B R134, R85.reuse ;  /* 0x00000055ff86723e */ /* 0x080fe200020004ff */
[----:B------:R-:W-:Y:S01]  /*5d20*/  HADD2.F32 R131, -RZ, R132.H0_H0 ;  /* 0x20000084ff837230 */ /* 0x000fe20000004100 */
[----:B-1----:R1:W-:Y:S01]  /*5d30*/  SYNCS.ARRIVE.TRANS64.RED.A1T0 RZ, [R181+URZ], RZ ;  /* 0x000000ffb5ff79a7 */ /* 0x0023e200081004ff */
[----:B------:R-:W-:Y:S01]  /*5d40*/  F2FP.F16.E5M2.UNPACK_B R136, R85.H1 ;  /* 0x00000055ff88723e */ /* 0x000fe200030004ff */
[--C-:B------:R-:W-:Y:S01]  /*5d50*/  HADD2.F32 R85, -RZ, R107.reuse.H0_H0 ;  /* 0x2000006bff557230 */ /* 0x100fe20000004100 */
[-C--:B------:R-:W-:Y:S01]  /*5d60*/  F2FP.F16.E5M2.UNPACK_B R138, R86.reuse ;  /* 0x00000056ff8a723e */ /* 0x080fe200020004ff */
[--C-:B------:R-:W-:Y:S01]  /*5d70*/  HADD2.F32 R133, -RZ, R134.reuse.H0_H0 ;  /* 0x20000086ff857230 */ /* 0x100fe20000004100 */
[----:B------:R-:W-:Y:S01]  /*5d80*/  F2FP.F16.E5M2.UNPACK_B R140, R86.H1 ;  /* 0x00000056ff8c723e */ /* 0x000fe200030004ff */
[----:B------:R-:W-:Y:S01]  /*5d90*/  HADD2.F32 R86, -RZ, R107.H1_H1 ;  /* 0x3000006bff567230 */ /* 0x000fe20000004100 */
[----:B------:R-:W-:Y:S01]  /*5da0*/  F2FP.F16.E5M2.UNPACK_B R142, R87 ;  /* 0x00000057ff8e723e */ /* 0x000fe200020004ff */
[----:B------:R-:W-:Y:S01]  /*5db0*/  HADD2.F32 R134, -RZ, R134.H1_H1 ;  /* 0x30000086ff867230 */ /* 0x000fe20000004100 */
[----:B------:R-:W-:Y:S01]  /*5dc0*/  F2FP.F16.E5M2.UNPACK_B R114, R88 ;  /* 0x00000058ff72723e */ /* 0x000fe200020004ff */
[--C-:B------:R-:W-:Y:S01]  /*5dd0*/  HADD2.F32 R137, -RZ, R138.reuse.H0_H0 ;  /* 0x2000008aff897230 */ /* 0x100fe20000004100 */
[-C--:B------:R-:W-:Y:S01]  /*5de0*/  F2FP.F16.E5M2.UNPACK_B R118, R89.reuse ;  /* 0x00000059ff76723e */ /* 0x080fe200020004ff */
[----:B------:R-:W-:Y:S01]  /*5df0*/  HADD2.F32 R138, -RZ, R138.H1_H1 ;  /* 0x3000008aff8a7230 */ /* 0x000fe20000004100 */
[----:B------:R-:W-:Y:S01]  /*5e00*/  F2FP.F16.E5M2.UNPACK_B R120, R89.H1 ;  /* 0x00000059ff78723e */ /* 0x000fe200030004ff */
[C---:B---3--:R-:W-:Y:S01]  /*5e10*/  FMUL R4, R78.reuse, R4 ;  /* 0x000000044e047220 */ /* 0x048fe20000400000 */
[C---:B------:R-:W-:Y:S01]  /*5e20*/  FMUL R5, R78.reuse, R5 ;  /* 0x000000054e057220 */ /* 0x040fe20000400000 */
[C---:B------:R-:W-:Y:S01]  /*5e30*/  FMUL R8, R78.reuse, R8 ;  /* 0x000000084e087220 */ /* 0x040fe20000400000 */
[C---:B------:R-:W-:Y:S01]  /*5e40*/  FMUL R9, R78.reuse, R9 ;  /* 0x000000094e097220 */ /* 0x040fe20000400000 */
[C---:B------:R-:W-:Y:S01]  /*5e50*/  FFMA R4, R81.reuse, R80, R4 ;  /* 0x0000005051047223 */ /* 0x040fe20000000004 */
[C---:B------:R-:W-:Y:S01]  /*5e60*/  FFMA R5, R81.reuse, R82, R5 ;  /* 0x0000005251057223 */ /* 0x040fe20000000005 */
[----:B------:R-:W-:Y:S02]  /*5e70*/  HADD2.F32 R89, -RZ, R93.H0_H0 ;  /* 0x2000005dff597230 */ /* 0x000fe40000004100 */
[C---:B------:R-:W-:Y:S01]  /*5e80*/  FMUL R12, R78.reuse, R12 ;  /* 0x0000000c4e0c7220 */ /* 0x040fe20000400000 */
        /* <DEDUP_REMOVED lines=11> */
[--C-:B------:R-:W-:Y:S02]  /*5f40*/  HADD2.F32 R113, -RZ, R114.reuse.H0_H0 ;  /* 0x20000072ff717230 */ /* 0x100fe40000004100 */
[C---:B------:R-:W-:Y:S01]  /*5f50*/  FMUL R32, R78.reuse, R36 ;  /* 0x000000244e207220 */ /* 0x040fe20000400000 */
[----:B------:R-:W-:Y:S02]  /*5f60*/  HADD2.F32 R114, -RZ, R114.H1_H1 ;  /* 0x30000072ff727230 */ /* 0x000fe40000004100 */
[C---:B------:R-:W-:Y:S01]  /*5f70*/  FMUL R33, R78.reuse, R37 ;  /* 0x000000254e217220 */ /* 0x040fe20000400000 */
[--C-:B------:R-:W-:Y:S02]  /*5f80*/  HADD2.F32 R117, -RZ, R118.reuse.H0_H0 ;  /* 0x20000076ff757230 */ /* 0x100fe40000004100 */
[C---:B------:R-:W-:Y:S01]  /*5f90*/  FMUL R36, R78.reuse, R40 ;  /* 0x000000284e247220 */ /* 0x040fe20000400000 */
[----:B------:R-:W-:Y:S02]  /*5fa0*/  HADD2.F32 R118, -RZ, R118.H1_H1 ;  /* 0x30000076ff767230 */ /* 0x000fe40000004100 */
        /* <DEDUP_REMOVED lines=8> */
[----:B------:R-:W-:Y:S01]  /*6030*/  F2FP.F16.E5M2.UNPACK_B R92, R94.H1 ;  /* 0x0000005eff5c723e */ /* 0x000fe200030004ff */
[C---:B------:R-:W-:Y:S01]  /*6040*/  FMUL R53, R78.reuse, R57 ;  /* 0x000000394e357220 */ /* 0x040fe20000400000 */
[C---:B------:R-:W-:Y:S01]  /*6050*/  FMUL R56, R78.reuse, R60 ;  /* 0x0000003c4e387220 */ /* 0x040fe20000400000 */
[----:B------:R-:W-:Y:S01]  /*6060*/  F2FP.F16.E5M2.UNPACK_B R141, R87.H1 ;  /* 0x00000057ff8d723e */ /* 0x000fe200030004ff */
[C---:B------:R-:W-:Y:S01]  /*6070*/  FMUL R57, R78.reuse, R61 ;  /* 0x0000003d4e397220 */ /* 0x040fe20000400000 */
[----:B------:R-:W-:Y:S02]  /*6080*/  HADD2.F32 R80, -RZ, R142.H1_H1 ;  /* 0x3000008eff507230 */ /* 0x000fe40000004100 */
[C---:B------:R-:W-:Y:S01]  /*6090*/  FMUL R60, R78.reuse, R64 ;  /* 0x000000404e3c7220 */ /* 0x040fe20000400000 */
[----:B------:R-:W-:Y:S01]  /*60a0*/  F2FP.F16.E5M2.UNPACK_B R116, R88.H1 ;  /* 0x00000058ff74723e */ /* 0x000fe200030004ff */
[C---:B------:R-:W-:Y:S01]  /*60b0*/  FMUL R61, R78.reuse, R65 ;  /* 0x000000414e3d7220 */ /* 0x040fe20000400000 */
[C---:B------:R-:W-:Y:S01]  /*60c0*/  FMUL R6, R78.reuse, R6 ;  /* 0x000000064e067220 */ /* 0x040fe20000400000 */
[----:B------:R-:W-:Y:S01]  /*60d0*/  F2FP.F16.E5M2.UNPACK_B R94, R95 ;  /* 0x0000005fff5e723e */ /* 0x000fe200020004ff */
[C---:B------:R-:W-:Y:S01]  /*60e0*/  FMUL R7, R78.reuse, R7 ;  /* 0x000000074e077220 */ /* 0x040fe20000400000 */
[----:B------:R-:W-:Y:S02]  /*60f0*/  HADD2.F32 R87, -RZ, R105.H0_H0 ;  /* 0x20000069ff577230 */ /* 0x000fe40000004100 */
[C---:B------:R-:W-:Y:S01]  /*6100*/  FFMA R6, R81.reuse, R83, R6 ;  /* 0x0000005351067223 */ /* 0x040fe20000000006 */
[----:B------:R-:W-:Y:S01]  /*6110*/  F2FP.F16.E5M2.UNPACK_B R122, R90 ;  /* 0x0000005aff7a723e */ /* 0x000fe200020004ff */
[C---:B------:R-:W-:Y:S01]  /*6120*/  FFMA R7, R81.reuse, R84, R7 ;  /* 0x0000005451077223 */ /* 0x040fe20000000007 */
[C---:B------:R-:W-:Y:S01]  /*6130*/  FFMA R8, R81.reuse, R85, R8 ;  /* 0x0000005551087223 */ /* 0x040fe20000000008 */
[----:B------:R-:W-:Y:S01]  /*6140*/  F2FP.F16.E5M2.UNPACK_B R124, R90.H1 ;  /* 0x0000005aff7c723e */ /* 0x000fe200030004ff */
[----:B------:R-:W-:Y:S01]  /*6150*/  FFMA R9, R81, R86, R9 ;  /* 0x0000005651097223 */ /* 0x000fe20000000009 */
[----:B------:R-:W-:Y:S01]  /*6160*/  HADD2.F32 R90, -RZ, R93.H1_H1 ;  /* 0x3000005dff5a7230 */ /* 0x000fe20000004100 */
[----:B------:R-:W-:Y:S01]  /*6170*/  F2FP.SATFINITE.E5M2.F32.PACK_AB_MERGE_C R156, R7, R6, RZ ;  /* 0x00000006079c723e */ /* 0x000fe200048060ff */
[----:B------:R-:W-:Y:S02]  /*6180*/  HADD2.F32 R93, -RZ, R94.H0_H0 ;  /* 0x2000005eff5d7230 */ /* 0x000fe40000004100 */
[C---:B------:R-:W-:Y:S01]  /*6190*/  FMUL R10, R78.reuse, R10 ;  /* 0x0000000a4e0a7220 */ /* 0x040fe20000400000 */
[----:B------:R-:W-:Y:S01]  /*61a0*/  HADD2.F32 R88, -RZ, R105.H1_H1 ;  /* 0x30000069ff587230 */ /* 0x000fe20000004100 */
[----:B------:R-:W-:Y:S01]  /*61b0*/  F2FP.SATFINITE.E5M2.F32.PACK_AB_MERGE_C R156, R5, R4, R156 ;  /* 0x00000004059c723e */ /* 0x000fe2000480609c */
[--C-:B------:R-:W-:Y:S02]  /*61c0*/  HADD2.F32 R121, -RZ, R122.reuse.H0_H0 ;  /* 0x2000007aff797230 */ /* 0x100fe40000004100 */
[C---:B------:R-:W-:Y:S01]  /*61d0*/  FFMA R10, R81.reuse, R87, R10 ;  /* 0x00000057510a7223 */ /* 0x040fe2000000000a */
[----:B------:R-:W-:Y:S02]  /*61e0*/  HADD2.F32 R122, -RZ, R122.H1_H1 ;  /* 0x3000007aff7a7230 */ /* 0x000fe40000004100 */
[C---:B------:R-:W-:Y:S01]  /*61f0*/  FMUL R11, R78.reuse, R11 ;  /* 0x0000000b4e0b7220 */ /* 0x040fe20000400000 */
[----:B------:R-:W-:Y:S01]  /*6200*/  F2FP.F16.E5M2.UNPACK_B R103, R95.H1 ;  /* 0x0000005fff67723e */ /* 0x000fe200030004ff */
[----:B------:R-:W-:Y:S01]  /*6210*/  HADD2.F32 R95, -RZ, R94.H1_H1 ;  /* 0x3000005eff5f7230 */ /* 0x000fe20000004100 */
[-C--:B------:R-:W-:Y:S01]  /*6220*/  F2FP.F16.E5M2.UNPACK_B R126, R91.reuse ;  /* 0x0000005bff7e723e */ /* 0x080fe200020004ff */
[C---:B------:R-:W-:Y:S01]  /*6230*/  FFMA R11, R81.reuse, R88, R11 ;  /* 0x00000058510b7223 */ /* 0x040fe2000000000b */
[----:B------:R-:W-:Y:S01]  /*6240*/  F2FP.F16.E5M2.UNPACK_B R128, R91.H1 ;  /* 0x0000005bff80723e */ /* 0x000fe200030004ff */
[----:B------:R-:W-:Y:S02]  /*6250*/  HADD2.F32 R91, -RZ, R92.H0_H0 ;  /* 0x2000005cff5b7230 */ /* 0x000fe40000004100 */
[C---:B------:R-:W-:Y:S01]  /*6260*/  FFMA R12, R81.reuse, R89, R12 ;  /* 0x00000059510c7223 */ /* 0x040fe2000000000c */
[----:B------:R-:W-:Y:S01]  /*6270*/  FFMA R13, R81, R90, R13 ;  /* 0x0000005a510d7223 */ /* 0x000fe2000000000d */
[----:B------:R-:W-:Y:S01]  /*6280*/  F2FP.SATFINITE.E5M2.F32.PACK_AB_MERGE_C R157, R11, R10, RZ ;  /* 0x0000000a0b9d723e */ /* 0x000fe200048060ff */
[--C-:B------:R-:W-:Y:S01]  /*6290*/  HADD2.F32 R125, -RZ, R126.reuse.H0_H0 ;  /* 0x2000007eff7d7230 */ /* 0x100fe20000004100 */
[----:B------:R-:W-:Y:S01]  /*62a0*/  F2FP.F16.E5M2.UNPACK_B R101, R96 ;  /* 0x00000060ff65723e */ /* 0x000fe200020004ff */
[----:B------:R-:W-:Y:S01]  /*62b0*/  HADD2.F32 R126, -RZ, R126.H1_H1 ;  /* 0x3000007eff7e7230 */ /* 0x000fe20000004100 */
[----:B------:R-:W-:Y:S01]  /*62c0*/  F2FP.SATFINITE.E5M2.F32.PACK_AB_MERGE_C R157, R9, R8, R157 ;  /* 0x00000008099d723e */ /* 0x000fe2000480609d */
[----:B------:R-:W-:Y:S02]  /*62d0*/  HADD2.F32 R83, -RZ, R142.H0_H0 ;  /* 0x2000008eff537230 */ /* 0x000fe40000004100 */
[C---:B------:R-:W-:Y:S01]  /*62e0*/  FMUL R14, R78.reuse, R14 ;  /* 0x0000000e4e0e7220 */ /* 0x040fe20000400000 */
[----:B------:R-:W-:Y:S02]  /*62f0*/  HADD2.F32 R92, -RZ, R92.H1_H1 ;  /* 0x3000005cff5c7230 */ /* 0x000fe40000004100 */
[C---:B------:R-:W-:Y:S01]  /*6300*/  FMUL R15, R78.reuse, R15 ;  /* 0x0000000f4e0f7220 */ /* 0x040fe20000400000 */
[----:B------:R-:W-:Y:S01]  /*6310*/  F2FP.F16.E5M2.UNPACK_B R100, R96.H1 ;  /* 0x00000060ff64723e */ /* 0x000fe200030004ff */
[--C-:B------:R-:W-:Y:S02]  /*6320*/  HADD2.F32 R94, -RZ, R103.reuse.H0_H0 ;  /* 0x20000067ff5e7230 */ /* 0x100fe40000004100 */
[C---:B------:R-:W-:Y:S01]  /*6330*/  FFMA R14, R81.reuse, R91, R14 ;  /* 0x0000005b510e7223 */ /* 0x040fe2000000000e */
[C---:B------:R-:W-:Y:S01]  /*6340*/  FFMA R15, R81.reuse, R92, R15 ;  /* 0x0000005c510f7223 */ /* 0x040fe2000000000f */
[C---:B------:R-:W-:Y:S01]  /*6350*/  FFMA R0, R81.reuse, R93, R0 ;  /* 0x0000005d51007223 */ /* 0x040fe20000000000 */
[----:B------:R-:W-:Y:S01]  /*6360*/  FFMA R2, R81, R95, R2 ;  /* 0x0000005f51027223 */ /* 0x000fe20000000002 */
[-C--:B------:R-:W-:Y:S01]  /*6370*/  F2FP.F16.E5M2.UNPACK_B R102, R97.reuse ;  /* 0x00000061ff66723e */ /* 0x080fe200020004ff */
[----:B------:R-:W-:Y:S01]  /*6380*/  HADD2.F32 R96, -RZ, R103.H1_H1 ;  /* 0x30000067ff607230 */ /* 0x000fe20000004100 */
[----:B------:R-:W-:Y:S01]  /*6390*/  F2FP.SATFINITE.E5M2.F32.PACK_AB_MERGE_C R158, R15, R14, RZ ;  /* 0x0000000e0f9e723e */ /* 0x000fe200048060ff */
[C---:B------:R-:W-:Y:S01]  /*63a0*/  FMUL R3, R78.reuse, R18 ;  /* 0x000000124e037220 */ /* 0x040fe20000400000 */
[----:B------:R-:W-:Y:S01]  /*63b0*/  F2FP.F16.E5M2.UNPACK_B R104, R97.H1 ;  /* 0x00000061ff68723e */ /* 0x000fe200030004ff */
[--C-:B------:R-:W-:Y:S01]  /*63c0*/  HADD2.F32 R97, -RZ, R101.reuse.H0_H0 ;  /* 0x20000065ff617230 */ /* 0x100fe20000004100 */
[----:B------:R-:W-:Y:S01]  /*63d0*/  F2FP.SATFINITE.E5M2.F32.PACK_AB_MERGE_C R158, R13, R12, R158 ;  /* 0x0000000c0d9e723e */ /* 0x000fe2000480609e */
[C---:B------:R-:W-:Y:S01]  /*63e0*/  FFMA R3, R81.reuse, R94, R3 ;  /* 0x0000005e51037223 */ /* 0x040fe20000000003 */
[-C--:B------:R-:W-:Y:S01]  /*63f0*/  F2FP.F16.E5M2.UNPACK_B R106, R98.reuse ;  /* 0x00000062ff6a723e */ /* 0x080fe200020004ff */
[C---:B------:R-:W-:Y:S01]  /*6400*/  FMUL R19, R78.reuse, R19 ;  /* 0x000000134e137220 */ /* 0x040fe20000400000 */
[----:B------:R-:W-:Y:S01]  /*6410*/  F2FP.F16.E5M2.UNPACK_B R108, R98.H1 ;  /* 0x00000062ff6c723e */ /* 0x000fe200030004ff */
[----:B------:R-:W-:Y:S01]  /*6420*/  HADD2.F32 R98, -RZ, R101.H1_H1 ;  /* 0x30000065ff627230 */ /* 0x000fe20000004100 */
[-C--:B------:R-:W-:Y:S01]  /*6430*/  F2FP.F16.E5M2.UNPACK_B R110, R99.reuse ;  /* 0x00000063ff6e723e */ /* 0x080fe200020004ff */
[----:B------:R-:W-:Y:S01]  /*6440*/  HADD2.F32 R101, -RZ, R102.H0_H0 ;  /* 0x20000066ff657230 */ /* 0x000fe20000004100 */
[----:B------:R-:W-:Y:S01]  /*6450*/  F2FP.F16.E5M2.UNPACK_B R112, R99.H1 ;  /* 0x00000063ff70723e */ /* 0x000fe200030004ff */
[----:B------:R-:W-:Y:S02]  /*6460*/  HADD2.F32 R99, -RZ, R100.H0_H0 ;  /* 0x20000064ff637230 */ /* 0x000fe40000004100 */
[C---:B------:R-:W-:Y:S01]  /*6470*/  FFMA R19, R81.reuse, R96, R19 ;  /* 0x0000006051137223 */ /* 0x040fe20000000013 */
[C---:B------:R-:W-:Y:S01]  /*6480*/  FFMA R16, R81.reuse, R97, R16 ;  /* 0x0000006151107223 */ /* 0x040fe20000000010 */
[----:B------:R-:W-:Y:S01]  /*6490*/  FFMA R17, R81, R98, R17 ;  /* 0x0000006251117223 */ /* 0x000fe20000000011 */
[----:B------:R-:W-:Y:S02]  /*64a0*/  HADD2.F32 R102, -RZ, R102.H1_H1 ;  /* 0x30000066ff667230 */ /* 0x000fe40000004100 */
[----:B------:R-:W-:Y:S01]  /*64b0*/  FMUL R18, R78, R22 ;  /* 0x000000164e127220 */ /* 0x000fe20000400000 */
[----:B------:R-:W-:Y:S01]  /*64c0*/  HADD2.F32 R100, -RZ, R100.H1_H1 ;  /* 0x30000064ff647230 */ /* 0x000fe20000004100 */
[----:B------:R-:W-:Y:S01]  /*64d0*/  F2FP.SATFINITE.E5M2.F32.PACK_AB_MERGE_C R159, R19, R3, RZ ;  /* 0x00000003139f723e */ /* 0x000fe200048060ff */
[--C-:B------:R-:W-:Y:S02]  /*64e0*/  HADD2.F32 R105, -RZ, R106.reuse.H0_H0 ;  /* 0x2000006aff697230 */ /* 0x100fe40000004100 */
[C---:B------:R-:W-:Y:S01]  /*64f0*/  FFMA R18, R81.reuse, R99, R18 ;  /* 0x0000006351127223 */ /* 0x040fe20000000012 */
[----:B------:R-:W-:Y:S01]  /*6500*/  HADD2.F32 R106, -RZ, R106.H1_H1 ;  /* 0x3000006aff6a7230 */ /* 0x000fe20000004100 */
[----:B------:R-:W-:Y:S01]  /*6510*/  F2FP.SATFINITE.E5M2.F32.PACK_AB_MERGE_C R159, R2, R0, R159 ;  /* 0x00000000029f723e */ /* 0x000fe2000480609f */
[----:B------:R-:W-:Y:S02]  /*6520*/  HADD2.F32 R109, -RZ, R110.H0_H0 ;  /* 0x2000006eff6d7230 */ /* 0x000fe40000004100 */
[C---:B------:R-:W-:Y:S01]  /*6530*/  FMUL R23, R78.reuse, R23 ;  /* 0x000000174e177220 */ /* 0x040fe20000400000 */
[--C-:B------:R-:W-:Y:S02]  /*6540*/  HADD2.F32 R103, -RZ, R104.reuse.H0_H0 ;  /* 0x20000068ff677230 */ /* 0x100fe40000004100 */
[C---:B------:R-:W-:Y:S01]  /*6550*/  FMUL R22, R78.reuse, R26 ;  /* 0x0000001a4e167220 */ /* 0x040fe20000400000 */
[----:B------:R-:W-:Y:S01]  /*6560*/  HADD2.F32 R104, -RZ, R104.H1_H1 ;  /* 0x30000068ff687230 */ /* 0x000fe20000004100 */
[----:B------:R1:W-:Y:S01]  /*6570*/  STS.128 [R168+UR43+0x2200], R156 ;  /* 0x0022009ca8007988 */ /* 0x0003e20008000c2b */
[C---:B------:R-:W-:Y:S01]  /*6580*/  FFMA R23, R81.reuse, R100, R23 ;  /* 0x0000006451177223 */ /* 0x040fe20000000017 */
[C---:B------:R-:W-:Y:S01]  /*6590*/  FFMA R20, R81.reuse, R101, R20 ;  /* 0x0000006551147223 */ /* 0x040fe20000000014 */
[C---:B------:R-:W-:Y:S01]  /*65a0*/  FFMA R21, R81.reuse, R102, R21 ;  /* 0x0000006651157223 */ /* 0x040fe20000000015 */
[----:B------:R-:W-:Y:S01]  /*65b0*/  FFMA R22, R81, R103, R22 ;  /* 0x0000006751167223 */ /* 0x000fe20000000016 */
[----:B------:R-:W-:Y:S01]  /*65c0*/  HADD2.F32 R110, -RZ, R110.H1_H1 ;  /* 0x3000006eff6e7230 */ /* 0x000fe20000004100 */
[----:B------:R-:W-:Y:S01]  /*65d0*/  F2FP.SATFINITE.E5M2.F32.PACK_AB_MERGE_C R160, R23, R18, RZ ;  /* 0x0000001217a0723e */ /* 0x000fe200048060ff */
[C---:B------:R-:W-:Y:S01]  /*65e0*/  FMUL R27, R78.reuse, R27 ;  /* 0x0000001b4e1b7220 */ /* 0x040fe20000400000 */
[--C-:B------:R-:W-:Y:S02]  /*65f0*/  HADD2.F32 R107, -RZ, R108.reuse.H0_H0 ;  /* 0x2000006cff6b7230 */ /* 0x100fe40000004100 */
[C---:B------:R-:W-:Y:S01]  /*6600*/  FMUL R26, R78.reuse, R30 ;  /* 0x0000001e4e1a7220 */ /* 0x040fe20000400000 */
[----:B------:R-:W-:Y:S01]  /*6610*/  HADD2.F32 R108, -RZ, R108.H1_H1 ;  /* 0x3000006cff6c7230 */ /* 0x000fe20000004100 */
[----:B------:R-:W-:Y:S01]  /*6620*/  F2FP.SATFINITE.E5M2.F32.PACK_AB_MERGE_C R160, R17, R16, R160 ;  /* 0x0000001011a0723e */ /* 0x000fe200048060a0 */
[C---:B------:R-:W-:Y:S01]  /*6630*/  FFMA R27, R81.reuse, R104, R27 ;  /* 0x00000068511b7223 */ /* 0x040fe2000000001b */
[C---:B------:R-:W-:Y:S01]  /*6640*/  FFMA R24, R81.reuse, R105, R24 ;  /* 0x0000006951187223 */ /* 0x040fe20000000018 */
[C---:B------:R-:W-:Y:S01]  /*6650*/  FFMA R25, R81.reuse, R106, R25 ;  /* 0x0000006a51197223 */ /* 0x040fe20000000019 */
[----:B------:R-:W-:Y:S01]  /*6660*/  FFMA R26, R81, R107, R26 ;  /* 0x0000006b511a7223 */ /* 0x000fe2000000001a */
[C---:B------:R-:W-:Y:S01]  /*6670*/  FMUL R31, R78.reuse, R31 ;  /* 0x0000001f4e1f7220 */ /* 0x040fe20000400000 */
[--C-:B------:R-:W-:Y:S01]  /*6680*/  HADD2.F32 R111, -RZ, R112.reuse.H0_H0 ;  /* 0x20000070ff6f7230 */ /* 0x100fe20000004100 */
[----:B------:R-:W-:Y:S01]  /*6690*/  F2FP.SATFINITE.E5M2.F32.PACK_AB_MERGE_C R161, R27, R22, RZ ;  /* 0x000000161ba1723e */ /* 0x000fe200048060ff */
[----:B------:R-:W-:Y:S02]  /*66a0*/  HADD2.F32 R112, -RZ, R112.H1_H1 ;  /* 0x30000070ff707230 */ /* 0x000fe40000004100 */
[C---:B------:R-:W-:Y:S01]  /*66b0*/  FFMA R31, R81.reuse, R108, R31 ;  /* 0x0000006c511f7223 */ /* 0x040fe2000000001f */
[----:B------:R-:W-:Y:S01]  /*66c0*/  FFMA R28, R81, R109, R28 ;  /* 0x0000006d511c7223 */ /* 0x000fe2000000001c */
[----:B------:R-:W-:Y:S01]  /*66d0*/  F2FP.SATFINITE.E5M2.F32.PACK_AB_MERGE_C R161, R21, R20, R161 ;  /* 0x0000001415a1723e */ /* 0x000fe200048060a1 */
[----:B------:R-:W-:Y:S01]  /*66e0*/  FFMA R29, R81, R110, R29 ;  /* 0x0000006e511d7223 */ /* 0x000fe2000000001d */
[C---:B------:R-:W-:Y:S01]  /*66f0*/  FMUL R30, R78.reuse, R34 ;  /* 0x000000224e1e7220 */ /* 0x040fe20000400000 */
[----:B------:R-:W-:Y:S01]  /*6700*/  F2FP.SATFINITE.E5M2.F32.PACK_AB_MERGE_C R162, R31, R26, RZ ;  /* 0x0000001a1fa2723e */ /* 0x000fe200048060ff */
[C---:B------:R-:W-:Y:S01]  /*6710*/  FMUL R35, R78.reuse, R35 ;  /* 0x000000234e237220 */ /* 0x040fe20000400000 */
[--C-:B------:R-:W-:Y:S02]  /*6720*/  HADD2.F32 R115, -RZ, R116.reuse.H0_H0 ;  /* 0x20000074ff737230 */ /* 0x100fe40000004100 */
[----:B------:R-:W-:Y:S01]  /*6730*/  FFMA R30, R81, R111, R30 ;  /* 0x0000006f511e7223 */ /* 0x000fe2000000001e */
[----:B------:R-:W-:Y:S01]  /*6740*/  F2FP.SATFINITE.E5M2.F32.PACK_AB_MERGE_C R162, R25, R24, R162 ;  /* 0x0000001819a2723e */ /* 0x000fe200048060a2 */
[C---:B------:R-:W-:Y:S01]  /*6750*/  FFMA R35, R81.reuse, R112, R35 ;  /* 0x0000007051237223 */ /* 0x040fe20000000023 */
[C---:B------:R-:W-:Y:S01]  /*6760*/  FFMA R32, R81.reuse, R113, R32 ;  /* 0x0000007151207223 */ /* 0x040fe20000000020 */
[----:B------:R-:W-:Y:S01]  /*6770*/  FFMA R33, R81, R114, R33 ;  /* 0x0000007251217223 */ /* 0x000fe20000000021 */
[----:B------:R-:W-:Y:S02]  /*6780*/  HADD2.F32 R116, -RZ, R116.H1_H1 ;  /* 0x30000074ff747230 */ /* 0x000fe40000004100 */
        /* <DEDUP_REMOVED lines=9> */
[----:B------:R-:W-:Y:S01]  /*6820*/  HADD2.F32 R120, -RZ, R120.H1_H1 ;  /* 0x30000078ff787230 */ /* 0x000fe20000004100 */
[----:B------:R1:W-:Y:S01]  /*6830*/  STS.128 [R178+0x2010], R160 ;  /* 0x002010a0b2007388 */ /* 0x0003e20000000c00 */
[----:B------:R-:W-:Y:S01]  /*6840*/  F2FP.SATFINITE.E5M2.F32.PACK_AB_MERGE_C R184, R39, R34, RZ ;  /* 0x0000002227b8723e */ /* 0x000fe200048060ff */
[C---:B------:R-:W-:Y:S01]  /*6850*/  FMUL R38, R78.reuse, R42 ;  /* 0x0000002a4e267220 */ /* 0x040fe20000400000 */
[C---:B------:R-:W-:Y:S01]  /*6860*/  FMUL R43, R78.reuse, R43 ;  /* 0x0000002b4e2b7220 */ /* 0x040fe20000400000 */
[--C-:B------:R-:W-:Y:S01]  /*6870*/  HADD2.F32 R123, -RZ, R124.reuse.H0_H0 ;  /* 0x2000007cff7b7230 */ /* 0x100fe20000004100 */
[----:B------:R-:W-:Y:S01]  /*6880*/  F2FP.SATFINITE.E5M2.F32.PACK_AB_MERGE_C R184, R33, R32, R184 ;  /* 0x0000002021b8723e */ /* 0x000fe200048060b8 */
[C---:B------:R-:W-:Y:S01]  /*6890*/  FFMA R38, R81.reuse, R119, R38 ;  /* 0x0000007751267223 */ /* 0x040fe20000000026 */
        /* <DEDUP_REMOVED lines=12> */
[C---:B------:R-:W-:Y:S01]  /*6960*/  FFMA R45, R81.reuse, R126, R45 ;  /* 0x0000007e512d7223 */ /* 0x040fe2000000002d */
[----:B------:R-:W-:Y:S02]  /*6970*/  HADD2.F32 R128, -RZ, R128.H1_H1 ;  /* 0x30000080ff807230 */ /* 0x000fe40000004100 */
[C---:B------:R-:W-:Y:S01]  /*6980*/  FMUL R46, R78.reuse, R50 ;  /* 0x000000324e2e7220 */ /* 0x040fe20000400000 */
[C---:B------:R-:W-:Y:S01]  /*6990*/  FMUL R51, R78.reuse, R51 ;  /* 0x000000334e337220 */ /* 0x040fe20000400000 */
[----:B------:R-:W-:Y:S02]  /*69a0*/  HADD2.F32 R132, -RZ, R132.H1_H1 ;  /* 0x30000084ff847230 */ /* 0x000fe40000004100 */
[C---:B------:R-:W-:Y:S01]  /*69b0*/  FMUL R50, R78.reuse, R54 ;  /* 0x000000364e327220 */ /* 0x040fe20000400000 */
[C---:B------:R-:W-:Y:S01]  /*69c0*/  FFMA R46, R81.reuse, R127, R46 ;  /* 0x0000007f512e7223 */ /* 0x040fe2000000002e */
[C---:B------:R-:W-:Y:S01]  /*69d0*/  FFMA R51, R81.reuse, R128, R51 ;  /* 0x0000008051337223 */ /* 0x040fe20000000033 */
[C---:B------:R-:W-:Y:S01]  /*69e0*/  FMUL R55, R78.reuse, R55 ;  /* 0x000000374e377220 */ /* 0x040fe20000400000 */
[C---:B------:R-:W-:Y:S01]  /*69f0*/  FFMA R48, R81.reuse, R129, R48 ;  /* 0x0000008151307223 */ /* 0x040fe20000000030 */
[C---:B------:R-:W-:Y:S01]  /*6a00*/  FFMA R49, R81.reuse, R130, R49 ;  /* 0x0000008251317223 */ /* 0x040fe20000000031 */
[--C-:B------:R-:W-:Y:S02]  /*6a10*/  HADD2.F32 R135, -RZ, R136.reuse.H0_H0 ;  /* 0x20000088ff877230 */ /* 0x100fe40000004100 */
[C---:B------:R-:W-:Y:S01]  /*6a20*/  FFMA R50, R81.reuse, R131, R50 ;  /* 0x0000008351327223 */ /* 0x040fe20000000032 */
[----:B------:R-:W-:Y:S02]  /*6a30*/  HADD2.F32 R136, -RZ, R136.H1_H1 ;  /* 0x30000088ff887230 */ /* 0x000fe40000004100 */
[C---:B------:R-:W-:Y:S01]  /*6a40*/  FMUL R54, R78.reuse, R58 ;  /* 0x0000003a4e367220 */ /* 0x040fe20000400000 */
        /* <DEDUP_REMOVED lines=16> */
[----:B------:R-:W-:Y:S01]  /*6b50*/  FFMA R63, R81, R140, R63 ;  /* 0x0000008c513f7223 */ /* 0x000fe2000000003f */
[----:B------:R-:W-:Y:S01]  /*6b60*/  FMUL R67, R78, R67 ;  /* 0x000000434e437220 */ /* 0x000fe20000400000 */
[----:B------:R-:W-:Y:S01]  /*6b70*/  F2FP.SATFINITE.E5M2.F32.PACK_AB_MERGE_C R186, R47, R42, RZ ;  /* 0x0000002a2fba723e */ /* 0x000fe200048060ff */
[----:B------:R-:W-:Y:S01]  /*6b80*/  FFMA R60, R81, R83, R60 ;  /* 0x00000053513c7223 */ /* 0x000fe2000000003c */
[----:B------:R-:W-:Y:S01]  /*6b90*/  F2FP.SATFINITE.E5M2.F32.PACK_AB_MERGE_C R187, R51, R46, RZ ;  /* 0x0000002e33bb723e */ /* 0x000fe200048060ff */
[C---:B------:R-:W-:Y:S01]  /*6ba0*/  FFMA R61, R81.reuse, R80, R61 ;  /* 0x00000050513d7223 */ /* 0x040fe2000000003d */
[C---:B------:R-:W-:Y:S01]  /*6bb0*/  FFMA R62, R81.reuse, R85, R62 ;  /* 0x00000055513e7223 */ /* 0x040fe2000000003e */
[----:B------:R-:W-:Y:S01]  /*6bc0*/  FFMA R67, R81, R82, R67 ;  /* 0x0000005251437223 */ /* 0x000fe20000000043 */
[----:B------:R-:W-:Y:S02]  /*6bd0*/  F2FP.SATFINITE.E5M2.F32.PACK_AB_MERGE_C R186, R41, R40, R186 ;  /* 0x0000002829ba723e */ /* 0x000fe400048060ba */
[----:B------:R-:W-:Y:S02]  /*6be0*/  F2FP.SATFINITE.E5M2.F32.PACK_AB_MERGE_C R187, R45, R44, R187 ;  /* 0x0000002c2dbb723e */ /* 0x000fe400048060bb */
[----:B------:R-:W-:Y:S02]  /*6bf0*/  F2FP.SATFINITE.E5M2.F32.PACK_AB_MERGE_C R188, R55, R50, RZ ;  /* 0x0000003237bc723e */ /* 0x000fe400048060ff */
[----:B------:R-:W-:Y:S01]  /*6c00*/  F2FP.SATFINITE.E5M2.F32.PACK_AB_MERGE_C R189, R59, R54, RZ ;  /* 0x000000363bbd723e */ /* 0x000fe200048060ff */
[----:B------:R1:W-:Y:S01]  /*6c10*/  STS.128 [R177+0x2020], R184 ;  /* 0x002020b8b1007388 */ /* 0x0003e20000000c00 */
[----:B------:R-:W-:Y:S02]  /*6c20*/  F2FP.SATFINITE.E5M2.F32.PACK_AB_MERGE_C R190, R63, R58, RZ ;  /* 0x0000003a3fbe723e */ /* 0x000fe400048060ff */
[----:B------:R-:W-:Y:S02]  /*6c30*/  F2FP.SATFINITE.E5M2.F32.PACK_AB_MERGE_C R183, R67, R62, RZ ;  /* 0x0000003e43b7723e */ /* 0x000fe400048060ff */
[----:B------:R-:W-:Y:S02]  /*6c40*/  F2FP.SATFINITE.E5M2.F32.PACK_AB_MERGE_C R188, R49, R48, R188 ;  /* 0x0000003031bc723e */ /* 0x000fe400048060bc */
[----:B------:R-:W-:Y:S02]  /*6c50*/  F2FP.SATFINITE.E5M2.F32.PACK_AB_MERGE_C R189, R53, R52, R189 ;  /* 0x0000003435bd723e */ /* 0x000fe400048060bd */
[----:B------:R-:W-:Y:S02]  /*6c60*/  F2FP.SATFINITE.E5M2.F32.PACK_AB_MERGE_C R190, R57, R56, R190 ;  /* 0x0000003839be723e */ /* 0x000fe400048060be */
[----:B------:R-:W-:Y:S02]  /*6c70*/  F2FP.SATFINITE.E5M2.F32.PACK_AB_MERGE_C R191, R61, R60, R183 ;  /* 0x0000003c3dbf723e */ /* 0x000fe400048060b7 */
[----:B------:R-:W-:Y:S03]  /*6c80*/  IADD3 R76, PT, PT, R76, 0x1, RZ ;  /* 0x000000014c4c7810 */ /* 0x000fe60007ffe0ff */
[----:B------:R1:W-:Y:S01]  /*6c90*/  STS.128 [R176+0x2030], R188 ;  /* 0x002030bcb0007388 */ /* 0x0003e20000000c00 */
[----:B------:R-:W-:Y:S01]  /*6ca0*/  @!PT LDS RZ, [RZ] ;  /* 0x00000000fffff984 */ /* 0x000fe20000000800 */
[----:B------:R-:W-:Y:S01]  /*6cb0*/  @!PT LDS RZ, [RZ] ;  /* 0x00000000fffff984 */ /* 0x000fe20000000800 */
[----:B------:R-:W-:Y:S01]  /*6cc0*/  @!PT LDS RZ, [RZ] ;  /* 0x00000000fffff984 */ /* 0x000fe20000000800 */
[----:B------:R-:W-:Y:S01]  /*6cd0*/  @!PT LDS RZ, [RZ] ;  /* 0x00000000fffff984 */ /* 0x000fe20000000800 */
[----:B------:R3:W-:Y:S07]  /*6ce0*/  MEMBAR.ALL.CTA ;  /* 0x0000000000007992 */ /* 0x0007ee0000008000 */
[----:B---3--:R-:W3:Y:S02]  /*6cf0*/  FENCE.VIEW.ASYNC.S ;  /* 0x00000000000073c6 */ /* 0x008ee40000000000 */
[----:B---3--:R-:W-:Y:S06]  /*6d00*/  BAR.SYNC.DEFER_BLOCKING 0x1, 0x80 ;  /* 0x0042000000007b1d */ /* 0x008fec0000010000 */
[----:B------:R-:W-:Y:S05]  /*6d10*/  @P0 BRA `(.L_x_110) ;  /* 0x0000000000340947 */ /* 0x000fea0003800000 */
[----:B------:R-:W-:Y:S01]  /*6d20*/  UIADD3 UR12, UPT, UPT, UR43, 0x2200, URZ ;  /* 0x000022002b0c7890 */ /* 0x000fe2000fffe0ff */
[----:B------:R-:W-:Y:S01]  /*6d30*/  R2UR UR9, R164 ;  /* 0x00000000a40972ca */ /* 0x000fe200000e0000 */
[----:B------:R-:W-:Y:S01]  /*6d40*/  UIADD3 UR10, UP0, UPT, UR46, 0x680, URZ ;  /* 0x000006802e0a7890 */ /* 0x000fe2000ff1e0ff */
[----:B------:R-:W-:Y:S01]  /*6d50*/  R2UR UR8, R155 ;  /* 0x000000009b0872ca */ /* 0x000fe200000e0000 */
[----:B------:R-:W-:Y:S02]  /*6d60*/  UMOV UR7, UR36 ;  /* 0x0000002400077c82 */ /* 0x000fe40008000000 */
[----:B------:R-:W-:Y:S01]  /*6d70*/  IMAD.U32 R179, RZ, RZ, UR12 ;  /* 0x0000000cffb37e24 */ /* 0x000fe2000f8e00ff */
[----:B------:R-:W-:Y:S04]  /*6d80*/  UIADD3.X UR11, UPT, UPT, URZ, UR47, URZ, UP0, !UPT ;  /* 0x0000002fff0b7290 */ /* 0x000fe800087fe4ff */
[----:B------:R-:W-:Y:S03]  /*6d90*/  R2UR UR4, R179 ;  /* 0x00000000b30472ca */ /* 0x000fe600000e0000 */
[----:B------:R-:W-:Y:S02]  /*6da0*/  USHF.L.U32 UR5, UR9, 0x6, URZ ;  /* 0x0000000609057899 */ /* 0x000fe400080006ff */
[----:B------:R-:W-:Y:S09]  /*6db0*/  USHF.L.U32 UR6, UR8, 0x7, URZ ;  /* 0x0000000708067899 */ /* 0x000ff200080006ff */
[----:B------:R3:W-:Y:S01]  /*6dc0*/  UTMASTG.3D [UR4], [UR10] ;  /* 0x000000040a0073b5 */ /* 0x0007e20008010000 */
[----:B------:R0:W-:Y:S01]  /*6dd0*/  UTMACMDFLUSH ;  /* 0x00000000000079b7 */ /* 0x0001e20000000000 */
[----:B---3--:R-:W-:Y:S04]  /*6de0*/  DEPBAR.LE SB0, 0x0 ;  /* 0x000080000000791a */ /* 0x008fe80000000000 */
.L_x_110:
[----:B------:R-:W-:Y:S05]  /*6df0*/  BSYNC.RECONVERGENT B0 ;  /* 0x0000000000007941 */ /* 0x000fea0003800200 */
.L_x_109:
[----:B------:R-:W-:Y:S01]  /*6e00*/  BAR.SYNC.DEFER_BLOCKING 0x1, 0x80 ;  /* 0x0042000000007b1d */ /* 0x000fe20000010000 */
[----:B------:R-:W-:Y:S01]  /*6e10*/  ISETP.NE.AND P2, PT, R180, RZ, PT ;  /* 0x000000ffb400720c */ /* 0x000fe20003f45270 */
[----:B------:R-:W-:Y:S01]  /*6e20*/  IMAD.IADD R164, R75, 0x1, R143 ;  /* 0x000000014ba47824 */ /* 0x000fe200078e028f */
[----:B------:R-:W-:Y:S01]  /*6e30*/  ISETP.NE.AND P0, PT, R182, 0x2, PT ;  /* 0x00000002b600780c */ /* 0x000fe20003f05270 */
[----:B------:R-:W-:Y:S01]  /*6e40*/  IMAD.IADD R155, R77, 0x1, R154 ;  /* 0x000000014d9b7824 */ /* 0x000fe200078e029a */
[----:B------:R-:W-:Y:S02]  /*6e50*/  ISETP.NE.AND P1, PT, R76, 0x4, PT ;  /* 0x000000044c00780c */ /* 0x000fe40003f25270 */
[----:B------:R-:W-:Y:S02]  /*6e60*/  SEL R3, RZ, 0x1, P0 ;  /* 0x00000001ff037807 */ /* 0x000fe40000000000 */
[----:B------:R-:W-:Y:S02]  /*6e70*/  SEL R0, RZ, 0x1, P1 ;  /* 0x00000001ff007807 */ /* 0x000fe40000800000 */
[----:B------:R-:W-:Y:S02]  /*6e80*/  LOP3.LUT R174, R174, R3, RZ, 0x3c, !PT ;  /* 0x00000003aeae7212 */ /* 0x000fe400078e3cff */
[----:B------:R-:W-:Y:S02]  /*6e90*/  LOP3.LUT R175, R175, R0, RZ, 0x3c, !PT ;  /* 0x00000000afaf7212 */ /* 0x000fe400078e3cff */
[----:B------:R-:W-:Y:S02]  /*6ea0*/  @P2 R2UR UR36, R171 ;  /* 0x00000000ab2422ca */ /* 0x000fe400000e0000 */
[----:B------:R-:W-:Y:S02]  /*6eb0*/  SEL R182, R182, RZ, P0 ;  /* 0x000000ffb6b67207 */ /* 0x000fe40000000000 */
[----:B------:R-:W-:Y:S01]  /*6ec0*/  SEL R76, R76, RZ, P1 ;  /* 0x000000ff4c4c7207 */ /* 0x000fe20000800000 */
[----:B------:R-:W-:Y:S10]  /*6ed0*/  @P2 BRA `(.L_x_111) ;  /* 0xffffffdc00742947 */ /* 0x000ff4000383ffff */
[----:B------:R-:W-:Y:S05]  /*6ee0*/  EXIT ;  /* 0x000000000000794d */ /* 0x000fea0003800000 */
.L_x_24:
[----:B--2---:R2:W4:Y:S02]  /*6ef0*/  SYNCS.PHASECHK.TRANS64.TRYWAIT P0, [R3+URZ+0xc0], R2 ;  /* 0x0000c002030075a7 */ /* 0x00452400080011ff */
[----:B----4-:R-:W-:Y:S05]  /*6f00*/  @!P0 NANOSLEEP.SYNCS 0x989680 ;  /* 0x009896800000895d */ /* 0x010fea0003900000 */
[----:B------:R-:W4:Y:S02]  /*6f10*/  @!P0 SYNCS.PHASECHK.TRANS64 P0, [R3+URZ+0xc0], R2 ;  /* 0x0000c002030085a7 */ /* 0x000f2400080010ff */
[----:B----4-:R-:W-:Y:S05]  /*6f20*/  @!P0 BRA `(.L_x_24) ;  /* 0xfffffffc00f08947 */ /* 0x010fea000383ffff */
[----:B------:R-:W-:Y:S05]  /*6f30*/  BRA `(.L_x_112) ;  /* 0xffffffa800147947 */ /* 0x000fea000383ffff */
.L_x_27:
[----:B-1----:R-:W-:-:S07]  /*6f40*/  MOV R2, UR33 ;  /* 0x0000002100027c02 */ /* 0x002fce0008000f00 */
.L_x_113:
[----:B-1----:R1:W2:Y:S02]  /*6f50*/  SYNCS.PHASECHK.TRANS64.TRYWAIT P0, [R2+URZ+0x18], R5 ;  /* 0x00001805020075a7 */ /* 0x0022a400080011ff */
[----:B--2---:R-:W-:Y:S05]  /*6f60*/  @!P0 NANOSLEEP.SYNCS 0x989680 ;  /* 0x009896800000895d */ /* 0x004fea0003900000 */
[----:B------:R-:W2:Y:S02]  /*6f70*/  @!P0 SYNCS.PHASECHK.TRANS64 P0, [R2+URZ+0x18], R5 ;  /* 0x00001805020085a7 */ /* 0x000ea400080010ff */
[----:B--2---:R-:W-:Y:S05]  /*6f80*/  @!P0 BRA `(.L_x_113) ;  /* 0xfffffffc00f08947 */ /* 0x004fea000383ffff */
[----:B------:R-:W-:Y:S05]  /*6f90*/  BRA `(.L_x_26) ;  /* 0xffffffa8007c7947 */ /* 0x000fea000383ffff */
.L_x_34:
[----:B-1----:R-:W-:-:S07]  /*6fa0*/  MOV R2, UR17 ;  /* 0x0000001100027c02 */ /* 0x002fce0008000f00 */
.L_x_114:
[----:B-1----:R1:W2:Y:S02]  /*6fb0*/  SYNCS.PHASECHK.TRANS64.TRYWAIT P0, [R2+URZ+0x18], R5 ;  /* 0x00001805020075a7 */ /* 0x0022a400080011ff */
[----:B--2---:R-:W-:Y:S05]  /*6fc0*/  @!P0 NANOSLEEP.SYNCS 0x989680 ;  /* 0x009896800000895d */ /* 0x004fea0003900000 */
[----:B------:R-:W2:Y:S02]  /*6fd0*/  @!P0 SYNCS.PHASECHK.TRANS64 P0, [R2+URZ+0x18], R5 ;  /* 0x00001805020085a7 */ /* 0x000ea400080010ff */
[----:B--2---:R-:W-:Y:S05]  /*6fe0*/  @!P0 BRA `(.L_x_114) ;  /* 0xfffffffc00f08947 */ /* 0x004fea000383ffff */
[----:B------:R-:W-:Y:S05]  /*6ff0*/  BRA `(.L_x_33) ;  /* 0xffffffac00387947 */ /* 0x000fea000383ffff */
.L_x_39:
[----:B-1----:R1:W2:Y:S02]  /*7000*/  SYNCS.PHASECHK.TRANS64.TRYWAIT P0, [R2+URZ+0x50], R3 ;  /* 0x00005003020075a7 */ /* 0x0022a400080011ff */
[----:B--2---:R-:W-:Y:S05]  /*7010*/  @!P0 NANOSLEEP.SYNCS 0x989680 ;  /* 0x009896800000895d */ /* 0x004fea0003900000 */
[----:B------:R-:W2:Y:S02]  /*7020*/  @!P0 SYNCS.PHASECHK.TRANS64 P0, [R2+URZ+0x50], R3 ;  /* 0x00005003020085a7 */ /* 0x000ea400080010ff */
[----:B--2---:R-:W-:Y:S05]  /*7030*/  @!P0 BRA `(.L_x_39) ;  /* 0xfffffffc00f08947 */ /* 0x004fea000383ffff */
[----:B------:R-:W-:Y:S05]  /*7040*/  BRA `(.L_x_115) ;  /* 0xffffffac00dc7947 */ /* 0x000fea000383ffff */
.L_x_43:
[----:B---3--:R-:W-:-:S07]  /*7050*/  MOV R0, UR5 ;  /* 0x0000000500007c02 */ /* 0x008fce0008000f00 */
.L_x_116:
[----:B-1----:R1:W2:Y:S02]  /*7060*/  SYNCS.PHASECHK.TRANS64.TRYWAIT P0, [R0+URZ], R3 ;  /* 0x00000003000075a7 */ /* 0x0022a400080011ff */
[----:B--2---:R-:W-:Y:S05]  /*7070*/  @!P0 NANOSLEEP.SYNCS 0x989680 ;  /* 0x009896800000895d */ /* 0x004fea0003900000 */
[----:B------:R-:W2:Y:S02]  /*7080*/  @!P0 SYNCS.PHASECHK.TRANS64 P0, [R0+URZ], R3 ;  /* 0x00000003000085a7 */ /* 0x000ea400080010ff */
[----:B--2---:R-:W-:Y:S05]  /*7090*/  @!P0 BRA `(.L_x_116) ;  /* 0xfffffffc00f08947 */ /* 0x004fea000383ffff */
[----:B------:R-:W-:Y:S05]  /*70a0*/  BRA `(.L_x_117) ;  /* 0xffffffb4004c7947 */ /* 0x000fea000383ffff */
.L_x_44:
[----:B---3--:R-:W-:-:S07]  /*70b0*/  MOV R0, UR5 ;  /* 0x0000000500007c02 */ /* 0x008fce0008000f00 */
.L_x_118:
[----:B-1----:R1:W2:Y:S02]  /*70c0*/  SYNCS.PHASECHK.TRANS64.TRYWAIT P0, [R0+URZ], R3 ;  /* 0x00000003000075a7 */ /* 0x0022a400080011ff */
[----:B--2---:R-:W-:Y:S05]  /*70d0*/  @!P0 NANOSLEEP.SYNCS 0x989680 ;  /* 0x009896800000895d */ /* 0x004fea0003900000 */
[----:B------:R-:W2:Y:S02]  /*70e0*/  @!P0 SYNCS.PHASECHK.TRANS64 P0, [R0+URZ], R3 ;  /* 0x00000003000085a7 */ /* 0x000ea400080010ff */
[----:B--2---:R-:W-:Y:S05]  /*70f0*/  @!P0 BRA `(.L_x_118) ;  /* 0xfffffffc00f08947 */ /* 0x004fea000383ffff */
[----:B------:R-:W-:Y:S05]  /*7100*/  BRA `(.L_x_119) ;  /* 0xffffffb400587947 */ /* 0x000fea000383ffff */
.L_x_47:
[----:B-1----:R1:W2:Y:S02]  /*7110*/  SYNCS.PHASECHK.TRANS64.TRYWAIT P0, [R0+URZ+0xb0], R5 ;  /* 0x0000b005000075a7 */ /* 0x0022a400080011ff */
[----:B--2---:R-:W-:Y:S05]  /*7120*/  @!P0 NANOSLEEP.SYNCS 0x989680 ;  /* 0x009896800000895d */ /* 0x004fea0003900000 */
[----:B------:R-:W2:Y:S02]  /*7130*/  @!P0 SYNCS.PHASECHK.TRANS64 P0, [R0+URZ+0xb0], R5 ;  /* 0x0000b005000085a7 */ /* 0x000ea400080010ff */
[----:B--2---:R-:W-:Y:S05]  /*7140*/  @!P0 BRA `(.L_x_47) ;  /* 0xfffffffc00f08947 */ /* 0x004fea000383ffff */
[----:B------:R-:W-:Y:S05]  /*7150*/  BRA `(.L_x_120) ;  /* 0xffffffb400b87947 */ /* 0x000fea000383ffff */
.L_x_48:
[----:B------:R-:W-:-:S07]  /*7160*/  MOV R0, UR5 ;  /* 0x0000000500007c02 */ /* 0x000fce0008000f00 */
.L_x_121:
[----:B-1----:R1:W2:Y:S02]  /*7170*/  SYNCS.PHASECHK.TRANS64.TRYWAIT P0, [R0+URZ+0x60], R7 ;  /* 0x00006007000075a7 */ /* 0x0022a400080011ff */
[----:B--2---:R-:W-:Y:S05]  /*7180*/  @!P0 NANOSLEEP.SYNCS 0x989680 ;  /* 0x009896800000895d */ /* 0x004fea0003900000 */
[----:B------:R-:W2:Y:S02]  /*7190*/  @!P0 SYNCS.PHASECHK.TRANS64 P0, [R0+URZ+0x60], R7 ;  /* 0x00006007000085a7 */ /* 0x000ea400080010ff */
[----:B--2---:R-:W-:Y:S05]  /*71a0*/  @!P0 BRA `(.L_x_121) ;  /* 0xfffffffc00f08947 */ /* 0x004fea000383ffff */
[----:B------:R-:W-:Y:S05]  /*71b0*/  BRA `(.L_x_122) ;  /* 0xffffffb400c87947 */ /* 0x000fea000383ffff */
.L_x_49:
[----:B-1----:R1:W2:Y:S02]  /*71c0*/  SYNCS.PHASECHK.TRANS64.TRYWAIT P1, [R0+URZ+0x50], R5 ;  /* 0x00005005000075a7 */ /* 0x0022a400080211ff */
[----:B--2---:R-:W-:Y:S05]  /*71d0*/  @!P1 NANOSLEEP.SYNCS 0x989680 ;  /* 0x009896800000995d */ /* 0x004fea0003900000 */
[----:B------:R-:W2:Y:S02]  /*71e0*/  @!P1 SYNCS.PHASECHK.TRANS64 P1, [R0+URZ+0x50], R5 ;  /* 0x00005005000095a7 */ /* 0x000ea400080210ff */
[----:B--2---:R-:W-:Y:S05]  /*71f0*/  @!P1 BRA `(.L_x_49) ;  /* 0xfffffffc00f09947 */ /* 0x004fea000383ffff */
[----:B------:R-:W-:Y:S05]  /*7200*/  BRA `(.L_x_123) ;  /* 0xffffffb400f87947 */ /* 0x000fea000383ffff */
.L_x_52:
[----:B------:R-:W-:-:S07]  /*7210*/  MOV R0, UR5 ;  /* 0x0000000500007c02 */ /* 0x000fce0008000f00 */
.L_x_124:
[----:B-1----:R1:W2:Y:S02]  /*7220*/  SYNCS.PHASECHK.TRANS64.TRYWAIT P0, [R0+URZ+0x60], R3 ;  /* 0x00006003000075a7 */ /* 0x0022a400080011ff */
[----:B--2---:R-:W-:Y:S05]  /*7230*/  @!P0 NANOSLEEP.SYNCS 0x989680 ;  /* 0x009896800000895d */ /* 0x004fea0003900000 */
[----:B------:R-:W2:Y:S02]  /*7240*/  @!P0 SYNCS.PHASECHK.TRANS64 P0, [R0+URZ+0x60], R3 ;  /* 0x00006003000085a7 */ /* 0x000ea400080010ff */
[----:B--2---:R-:W-:Y:S05]  /*7250*/  @!P0 BRA `(.L_x_124) ;  /* 0xfffffffc00f08947 */ /* 0x004fea000383ffff */
[----:B------:R-:W-:Y:S05]  /*7260*/  BRA `(.L_x_51) ;  /* 0xffffffb8004c7947 */ /* 0x000fea000383ffff */
.L_x_61:
[----:B-1----:R-:W-:-:S04]  /*7270*/  MOV R4, UR6 ;  /* 0x0000000600047c02 */ /* 0x002fc80008000f00 */
[----:B------:R1:W2:Y:S03]  /*7280*/  SYNCS.PHASECHK.TRANS64.TRYWAIT P0, [R4+URZ+0x8], R5 ;  /* 0x00000805040075a7 */ /* 0x0002a600080011ff */
[----:B--2---:R-:W-:Y:S05]  /*7290*/  @!P0 NANOSLEEP.SYNCS 0x989680 ;  /* 0x009896800000895d */ /* 0x004fea0003900000 */
[----:B------:R-:W2:Y:S02]  /*72a0*/  @!P0 SYNCS.PHASECHK.TRANS64 P0, [R4+URZ+0x8], R5 ;  /* 0x00000805040085a7 */ /* 0x000ea400080010ff */
[----:B--2---:R-:W-:Y:S05]  /*72b0*/  @!P0 BRA `(.L_x_61) ;  /* 0xfffffffc00ec8947 */ /* 0x004fea000383ffff */
[----:B------:R-:W-:Y:S05]  /*72c0*/  BRA `(.L_x_60) ;  /* 0xffffffbc00007947 */ /* 0x000fea000383ffff */
.L_x_63:
[----:B------:R-:W-:Y:S01]  /*72d0*/  BSSY B0, `(.L_x_125) ;  /* 0x0000006000007945 */ /* 0x000fe20003800000 */
[----:B------:R-:W-:-:S07]  /*72e0*/  MOV R15, 0xffffffff ;  /* 0xffffffff000f7802 */ /* 0x000fce0000000f00 */
[----:B-1---5:R-:W-:Y:S05]  /*72f0*/  WARPSYNC.COLLECTIVE R15, `(.L_x_126) ;  /* 0x000000000f0c7348 */ /* 0x022fea0003c00000 */
[----:B------:R-:W-:Y:S02]  /*7300*/  ELECT P6, UR79, PT ;  /* 0x00000000004f782f */ /* 0x000fe400038c0000 */
[----:B------:R-:W-:Y:S01]  /*7310*/  MOV R14, UR79 ;  /* 0x0000004f000e7c02 */ /* 0x000fe20008000f00 */
[----:B-1---5:R-:W-:Y:S10]  /*7320*/  ENDCOLLECTIVE ;  /* 0x000000000000791b */ /* 0x022ff40003800000 */
.L_x_126:
[----:B------:R-:W-:Y:S05]  /*7330*/  BSYNC B0 ;  /* 0x0000000000007941 */ /* 0x000fea0003800000 */
.L_x_125:
[----:B------:R-:W-:Y:S05]  /*7340*/  BRA `(.L_x_127) ;  /* 0xffffffbc00307947 */ /* 0x000fea000383ffff */
.L_x_65:
[----:B-1----:R-:W-:-:S04]  /*7350*/  MOV R2, UR6 ;  /* 0x0000000600027c02 */ /* 0x002fc80008000f00 */
[----:B------:R1:W2:Y:S03]  /*7360*/  SYNCS.PHASECHK.TRANS64.TRYWAIT P0, [R2+URZ+0x8], R3 ;  /* 0x00000803020075a7 */ /* 0x0002a600080011ff */
[----:B--2---:R-:W-:Y:S05]  /*7370*/  @!P0 NANOSLEEP.SYNCS 0x989680 ;  /* 0x009896800000895d */ /* 0x004fea0003900000 */
[----:B------:R-:W2:Y:S02]  /*7380*/  @!P0 SYNCS.PHASECHK.TRANS64 P0, [R2+URZ+0x8], R3 ;  /* 0x00000803020085a7 */ /* 0x000ea400080010ff */
[----:B--2---:R-:W-:Y:S05]  /*7390*/  @!P0 BRA `(.L_x_65) ;  /* 0xfffffffc00ec8947 */ /* 0x004fea000383ffff */
[----:B------:R-:W-:Y:S05]  /*73a0*/  BRA `(.L_x_64) ;  /* 0xffffffbc00347947 */ /* 0x000fea000383ffff */
.L_x_66:
[----:B-1----:R1:W2:Y:S02]  /*73b0*/  SYNCS.PHASECHK.TRANS64.TRYWAIT P0, [R0+URZ+0x50], R5 ;  /* 0x00005005000075a7 */ /* 0x0022a400080011ff */
[----:B--2---:R-:W-:Y:S05]  /*73c0*/  @!P0 NANOSLEEP.SYNCS 0x989680 ;  /* 0x009896800000895d */ /* 0x004fea0003900000 */
[----:B------:R-:W2:Y:S02]  /*73d0*/  @!P0 SYNCS.PHASECHK.TRANS64 P0, [R0+URZ+0x50], R5 ;  /* 0x00005005000085a7 */ /* 0x000ea400080010ff */
[----:B--2---:R-:W-:Y:S05]  /*73e0*/  @!P0 BRA `(.L_x_66) ;  /* 0xfffffffc00f08947 */ /* 0x004fea000383ffff */
[----:B------:R-:W-:Y:S05]  /*73f0*/  BRA `(.L_x_128) ;  /* 0xffffffc000087947 */ /* 0x000fea000383ffff */
.L_x_68:
[----:B------:R-:W-:-:S07]  /*7400*/  MOV R0, UR11 ;  /* 0x0000000b00007c02 */ /* 0x000fce0008000f00 */
.L_x_129:
[----:B-1----:R1:W2:Y:S02]  /*7410*/  SYNCS.PHASECHK.TRANS64.TRYWAIT P0, [R0+URZ+0x90], R5 ;  /* 0x00009005000075a7 */ /* 0x0022a400080011ff */
[----:B--2---:R-:W-:Y:S05]  /*7420*/  @!P0 NANOSLEEP.SYNCS 0x989680 ;  /* 0x009896800000895d */ /* 0x004fea0003900000 */
[----:B------:R-:W2:Y:S02]  /*7430*/  @!P0 SYNCS.PHASECHK.TRANS64 P0, [R0+URZ+0x90], R5 ;  /* 0x00009005000085a7 */ /* 0x000ea400080010ff */
[----:B--2---:R-:W-:Y:S05]  /*7440*/  @!P0 BRA `(.L_x_129) ;  /* 0xfffffffc00f08947 */ /* 0x004fea000383ffff */
[----:B------:R-:W-:Y:S05]  /*7450*/  BRA `(.L_x_130) ;  /* 0xffffffc000507947 */ /* 0x000fea000383ffff */
.L_x_71:
[----:B------:R-:W-:Y:S07]  /*7460*/  MOV R0, UR9 ;  /* 0x0000000900007c02 */ /* 0x000fee0008000f00 */
.L_x_131:
[----:B-1----:R1:W2:Y:S02]  /*7470*/  SYNCS.PHASECHK.TRANS64.TRYWAIT P0, [R0+URZ], R5 ;  /* 0x00000005000075a7 */ /* 0x0022a400080011ff */
[----:B--2---:R-:W-:Y:S05]  /*7480*/  @!P0 NANOSLEEP.SYNCS 0x989680 ;  /* 0x009896800000895d */ /* 0x004fea0003900000 */
[----:B------:R-:W2:Y:S02]  /*7490*/  @!P0 SYNCS.PHASECHK.TRANS64 P0, [R0+URZ], R5 ;  /* 0x00000005000085a7 */ /* 0x000ea400080010ff */
[----:B--2---:R-:W-:Y:S05]  /*74a0*/  @!P0 BRA `(.L_x_131) ;  /* 0xfffffffc00f08947 */ /* 0x004fea000383ffff */
[----:B------:R-:W-:Y:S05]  /*74b0*/  BRA `(.L_x_70) ;  /* 0xffffffc000687947 */ /* 0x000fea000383ffff */
.L_x_75:
[----:B-1----:R-:W-:-:S07]  /*74c0*/  MOV R0, UR7 ;  /* 0x0000000700007c02 */ /* 0x002fce0008000f00 */
.L_x_132:
[----:B-1----:R1:W2:Y:S02]  /*74d0*/  SYNCS.PHASECHK.TRANS64.TRYWAIT P0, [R0+URZ], R3 ;  /* 0x00000003000075a7 */ /* 0x0022a400080011ff */
[----:B--2---:R-:W-:Y:S05]  /*74e0*/  @!P0 NANOSLEEP.SYNCS 0x989680 ;  /* 0x009896800000895d */ /* 0x004fea0003900000 */
[----:B------:R-:W2:Y:S02]  /*74f0*/  @!P0 SYNCS.PHASECHK.TRANS64 P0, [R0+URZ], R3 ;  /* 0x00000003000085a7 */ /* 0x000ea400080010ff */
[----:B--2---:R-:W-:Y:S05]  /*7500*/  @!P0 BRA `(.L_x_132) ;  /* 0xfffffffc00f08947 */ /* 0x004fea000383ffff */
[----:B------:R-:W-:Y:S05]  /*7510*/  BRA `(.L_x_133) ;  /* 0xffffffc400207947 */ /* 0x000fea000383ffff */
.L_x_76:
[----:B------:R-:W-:-:S07]  /*7520*/  MOV R0, UR7 ;  /* 0x0000000700007c02 */ /* 0x000fce0008000f00 */
.L_x_134:
[----:B-1----:R1:W2:Y:S02]  /*7530*/  SYNCS.PHASECHK.TRANS64.TRYWAIT P0, [R0+URZ], R3 ;  /* 0x00000003000075a7 */ /* 0x0022a400080011ff */
[----:B--2---:R-:W-:Y:S05]  /*7540*/  @!P0 NANOSLEEP.SYNCS 0x989680 ;  /* 0x009896800000895d */ /* 0x004fea0003900000 */
[----:B------:R-:W2:Y:S02]  /*7550*/  @!P0 SYNCS.PHASECHK.TRANS64 P0, [R0+URZ], R3 ;  /* 0x00000003000085a7 */ /* 0x000ea400080010ff */
[----:B--2---:R-:W-:Y:S05]  /*7560*/  @!P0 BRA `(.L_x_134) ;  /* 0xfffffffc00f08947 */ /* 0x004fea000383ffff */
[----:B------:R-:W-:Y:S05]  /*7570*/  BRA `(.L_x_135) ;  /* 0xffffffc4002c7947 */ /* 0x000fea000383ffff */
.L_x_77:
[----:B------:R-:W-:-:S07]  /*7580*/  MOV R0, UR7 ;  /* 0x0000000700007c02 */ /* 0x000fce0008000f00 */
.L_x_136:
[----:B-1----:R1:W2:Y:S02]  /*7590*/  SYNCS.PHASECHK.TRANS64.TRYWAIT P0, [R0+URZ], R3 ;  /* 0x00000003000075a7 */ /* 0x0022a400080011ff */
[----:B--2---:R-:W-:Y:S05]  /*75a0*/  @!P0 NANOSLEEP.SYNCS 0x989680 ;  /* 0x009896800000895d */ /* 0x004fea0003900000 */
[----:B------:R-:W2:Y:S02]  /*75b0*/  @!P0 SYNCS.PHASECHK.TRANS64 P0, [R0+URZ], R3 ;  /* 0x00000003000085a7 */ /* 0x000ea400080010ff */
[----:B--2---:R-:W-:Y:S05]  /*75c0*/  @!P0 BRA `(.L_x_136) ;  /* 0xfffffffc00f08947 */ /* 0x004fea000383ffff */
[----:B------:R-:W-:Y:S05]  /*75d0*/  BRA `(.L_x_137) ;  /* 0xffffffc400387947 */ /* 0x000fea000383ffff */
.L_x_80:
[----:B------:R-:W-:-:S07]  /*75e0*/  MOV R0, UR8 ;  /* 0x0000000800007c02 */ /* 0x000fce0008000f00 */
.L_x_138:
[----:B-1----:R1:W2:Y:S02]  /*75f0*/  SYNCS.PHASECHK.TRANS64.TRYWAIT P1, [R0+URZ+0xd0], R3 ;  /* 0x0000d003000075a7 */ /* 0x0022a400080211ff */
[----:B--2---:R-:W-:Y:S05]  /*7600*/  @!P1 NANOSLEEP.SYNCS 0x989680 ;  /* 0x009896800000995d */ /* 0x004fea0003900000 */
[----:B------:R-:W2:Y:S02]  /*7610*/  @!P1 SYNCS.PHASECHK.TRANS64 P1, [R0+URZ+0xd0], R3 ;  /* 0x0000d003000095a7 */ /* 0x000ea400080210ff */
[----:B--2---:R-:W-:Y:S05]  /*7620*/  @!P1 BRA `(.L_x_138) ;  /* 0xfffffffc00f09947 */ /* 0x004fea000383ffff */
[----:B------:R-:W-:Y:S05]  /*7630*/  BRA `(.L_x_139) ;  /* 0xffffffc400847947 */ /* 0x000fea000383ffff */
.L_x_85:
[----:B--2---:R2:W4:Y:S02]  /*7640*/  SYNCS.PHASECHK.TRANS64.TRYWAIT P0, [R0+URZ+0x50], R3 ;  /* 0x00005003000075a7 */ /* 0x00452400080011ff */
[----:B----4-:R-:W-:Y:S05]  /*7650*/  @!P0 NANOSLEEP.SYNCS 0x989680 ;  /* 0x009896800000895d */ /* 0x010fea0003900000 */
[----:B------:R-:W4:Y:S02]  /*7660*/  @!P0 SYNCS.PHASECHK.TRANS64 P0, [R0+URZ+0x50], R3 ;  /* 0x00005003000085a7 */ /* 0x000f2400080010ff */
[----:B----4-:R-:W-:Y:S05]  /*7670*/  @!P0 BRA `(.L_x_85) ;  /* 0xfffffffc00f08947 */ /* 0x010fea000383ffff */
[----:B------:R-:W-:Y:S05]  /*7680*/  BRA `(.L_x_140) ;  /* 0xffffffc800887947 */ /* 0x000fea000383ffff */
.L_x_88:
[----:B------:R-:W-:Y:S07]  /*7690*/  MOV R0, UR6 ;  /* 0x0000000600007c02 */ /* 0x000fee0008000f00 */
.L_x_141:
[----:B--2---:R2:W4:Y:S02]  /*76a0*/  SYNCS.PHASECHK.TRANS64.TRYWAIT P0, [R0+URZ+0x48], R3 ;  /* 0x00004803000075a7 */ /* 0x00452400080011ff */
[----:B----4-:R-:W-:Y:S05]  /*76b0*/  @!P0 NANOSLEEP.SYNCS 0x989680 ;  /* 0x009896800000895d */ /* 0x010fea0003900000 */
[----:B------:R-:W4:Y:S02]  /*76c0*/  @!P0 SYNCS.PHASECHK.TRANS64 P0, [R0+URZ+0x48], R3 ;  /* 0x00004803000085a7 */ /* 0x000f2400080010ff */
[----:B----4-:R-:W-:Y:S05]  /*76d0*/  @!P0 BRA `(.L_x_141) ;  /* 0xfffffffc00f08947 */ /* 0x010fea000383ffff */
[----:B------:R-:W-:Y:S05]  /*76e0*/  BRA `(.L_x_87) ;  /* 0xffffffcc00747947 */ /* 0x000fea000383ffff */
.L_x_91:
[----:B------:R-:W-:Y:S07]  /*76f0*/  MOV R3, UR6 ;  /* 0x0000000600037c02 */ /* 0x000fee0008000f00 */
.L_x_142:
[----:B-1----:R1:W2:Y:S02]  /*7700*/  SYNCS.PHASECHK.TRANS64.TRYWAIT P2, [R3+URZ+0x38], R26 ;  /* 0x0000381a030075a7 */ /* 0x0022a400080411ff */
[----:B--2---:R-:W-:Y:S05]  /*7710*/  @!P2 NANOSLEEP.SYNCS 0x989680 ;  /* 0x009896800000a95d */ /* 0x004fea0003900000 */
[----:B------:R-:W2:Y:S02]  /*7720*/  @!P2 SYNCS.PHASECHK.TRANS64 P2, [R3+URZ+0x38], R26 ;  /* 0x0000381a0300a5a7 */ /* 0x000ea400080410ff */
[----:B--2---:R-:W-:Y:S05]  /*7730*/  @!P2 BRA `(.L_x_142) ;  /* 0xfffffffc00f0a947 */ /* 0x004fea000383ffff */
[----:B------:R-:W-:Y:S05]  /*7740*/  BRA `(.L_x_143) ;  /* 0xffffffd000087947 */ /* 0x000fea000383ffff */
.L_x_94:
[----:B---3--:R3:W4:Y:S02]  /*7750*/  SYNCS.PHASECHK.TRANS64.TRYWAIT P0, [R0+URZ+0x50], R3 ;  /* 0x00005003000075a7 */ /* 0x00872400080011ff */
[----:B----4-:R-:W-:Y:S05]  /*7760*/  @!P0 NANOSLEEP.SYNCS 0x989680 ;  /* 0x009896800000895d */ /* 0x010fea0003900000 */
[----:B------:R-:W4:Y:S02]  /*7770*/  @!P0 SYNCS.PHASECHK.TRANS64 P0, [R0+URZ+0x50], R3 ;  /* 0x00005003000085a7 */ /* 0x000f2400080010ff */
[----:B----4-:R-:W-:Y:S05]  /*7780*/  @!P0 BRA `(.L_x_94) ;  /* 0xfffffffc00f08947 */ /* 0x010fea000383ffff */
[----:B------:R-:W-:Y:S05]  /*7790*/  BRA `(.L_x_144) ;  /* 0xffffffd400587947 */ /* 0x000fea000383ffff */
.L_x_105:
[----:B-1----:R-:W-:Y:S04]  /*77a0*/  MOV R0, UR43 ;  /* 0x0000002b00007c02 */ /* 0x002fe80008000f00 */
[----:B------:R1:W2:Y:S03]  /*77b0*/  SYNCS.PHASECHK.TRANS64.TRYWAIT P1, [R0+URZ+0x30], R3 ;  /* 0x00003003000075a7 */ /* 0x0002a600080211ff */
[----:B--2---:R-:W-:Y:S05]  /*77c0*/  @!P1 NANOSLEEP.SYNCS 0x989680 ;  /* 0x009896800000995d */ /* 0x004fea0003900000 */
[----:B------:R-:W2:Y:S02]  /*77d0*/  @!P1 SYNCS.PHASECHK.TRANS64 P1, [R0+URZ+0x30], R3 ;  /* 0x00003003000095a7 */ /* 0x000ea400080210ff */
[----:B--2---:R-:W-:Y:S05]  /*77e0*/  @!P1 BRA `(.L_x_105) ;  /* 0xfffffffc00ec9947 */ /* 0x004fea000383ffff */
[----:B------:R-:W-:Y:S05]  /*77f0*/  BRA `(.L_x_104) ;  /* 0xffffffe000547947 */ /* 0x000fea000383ffff */
.L_x_107:
[----:B------:R1:W1:Y:S02]  /*7800*/  SYNCS.PHASECHK.TRANS64.TRYWAIT P1, [R181+URZ+0x70], R2 ;  /* 0x00007002b50075a7 */ /* 0x00026400080211ff */
[----:B-1----:R-:W-:Y:S05]  /*7810*/  @!P1 NANOSLEEP.SYNCS 0x989680 ;  /* 0x009896800000995d */ /* 0x002fea0003900000 */
[----:B------:R-:W1:Y:S02]  /*7820*/  @!P1 SYNCS.PHASECHK.TRANS64 P1, [R181+URZ+0x70], R2 ;  /* 0x00007002b50095a7 */ /* 0x000e6400080210ff */
[----:B-1----:R-:W-:Y:S05]  /*7830*/  @!P1 BRA `(.L_x_107) ;  /* 0xfffffffc00f09947 */ /* 0x002fea000383ffff */
[----:B------:R-:W-:Y:S05]  /*7840*/  BRA `(.L_x_106) ;  /* 0xffffffe000987947 */ /* 0x000fea000383ffff */
        .weak           $__internal_0_$__cuda_sm10x_tcgen05_guardrail_trap_col_being_dealloced_not_returned_by_alloc
        .type           $__internal_0_$__cuda_sm10x_tcgen05_guardrail_trap_col_being_dealloced_not_returned_by_alloc,@function
        .size           $__internal_0_$__cuda_sm10x_tcgen05_guardrail_trap_col_being_dealloced_not_returned_by_alloc,($__internal_1_$__cuda_sm10x_tcgen05_guardrail_trap_phase_invalid_during_alloc - $__internal_0_$__cuda_sm10x_tcgen05_guardrail_trap_col_being_dealloced_not_returned_by_alloc)
$__internal_0_$__cuda_sm10x_tcgen05_guardrail_trap_col_being_dealloced_not_returned_by_alloc:
[----:B------:R-:W-:Y:S05]  /*7850*/  BPT.TRAP 0x1 ;  /* 0x000000040000795c */ /* 0x000fea0000300000 */
[----:B------:R-:W-:-:S04]  /*7860*/  HFMA2 R3, -RZ, RZ, 0, 0 ;  /* 0x00000000ff037431 */ /* 0x000fc800000001ff */
[----:B------:R-:W-:Y:S05]  /*7870*/  RET.REL.NODEC R2 `(_ZN7cutlass13device_kernelINS_4gemm6kernel13GemmUniversalIN4cute5tupleIJiiiiEEENS1_10collective13CollectiveMmaINS1_35MainloopSm100TmaUmmaWarpSpecializedILi3ELi2ELi4ENS5_IJNS4_1CILi2EEENSA_ILi1EEESC_EEEEENS5_IJNSA_ILi256EEENSA_ILi64EEENSA_ILi32EEEEEENS_12float_e5m2_tENS5_IJlSC_lEEESJ_SK_NS4_8TiledMMAINS4_8MMA_AtomIJNS4_10MMA_TraitsINS4_25SM100_MMA_F8F6F4_2x1SM_SSEJSJ_SJ_fSF_SG_NS4_17integral_constantINS4_4UMMA5MajorELSR_0EEESS_NSP_INSQ_7ScaleInELST_0EEESU_EEEEEENS4_6LayoutINS5_IJSC_SC_SC_EEENS5_IJNSA_ILi0EEESZ_SZ_EEEEENS5_IJNS4_10UnderscoreES12_S12_EEEEENS4_18SM100_TMA_2SM_LOADENS4_14ComposedLayoutINS4_7SwizzleILi1ELi4ELi3EEENS4_18smem_ptr_flag_bitsILi8EEENSX_INS5_IJNSA_ILi8EEESH_EEENS5_IJSH_SC_EEEEEEEvNS4_8identityES15_S1F_vS1G_EENS_8epilogue10collective18CollectiveEpilogueINS1I_23Sm100TmaWarpSpecializedILi1ELi1ELi64ELb0ELb0EEEJNS5_IJNSA_ILi128EEESG_SH_EEENS5_IJNSX_IS1N_SC_EENSX_ISG_SC_EEEEESJ_SK_SJ_SK_NS1I_6fusion15FusionCallbacksIS1M_NS1S_17LinearCombinationISJ_fSJ_fLNS_15FloatRoundStyleE2EEES1O_S1R_JEEENS4_5SM1004TMEM4LOAD26SM100_TMEM_LOAD_32dp32b64xENS4_13SM90_TMA_LOADENS16_INS17_ILi2ELi4ELi3EEES1A_NSX_INS5_IJS1B_SG_EEENS5_IJSG_SC_EEEEEEENS4_39AutoVectorizingCopyWithAssumedAlignmentILi128EEENS4_14SM90_TMA_STOREES27_S29_S29_EEEvvEEEEvNT_6ParamsE) ;  /* 0xffffff8402e07950 */ /* 0x000fea0003c3ffff */
        .weak           $__internal_1_$__cuda_sm10x_tcgen05_guardrail_trap_phase_invalid_during_alloc
        .type           $__internal_1_$__cuda_sm10x_tcgen05_guardrail_trap_phase_invalid_during_alloc,@function
        .size           $__internal_1_$__cuda_sm10x_tcgen05_guardrail_trap_phase_invalid_during_alloc,($__internal_2_$__cuda_sm10x_tcgen05_guardrail_trap_unallocated_columns_being_dealloced - $__internal_1_$__cuda_sm10x_tcgen05_guardrail_trap_phase_invalid_during_alloc)
$__internal_1_$__cuda_sm10x_tcgen05_guardrail_trap_phase_invalid_during_alloc:
[----:B------:R-:W-:Y:S05]  /*7880*/  BPT.TRAP 0x1 ;  /* 0x000000040000795c */ /* 0x000fea0000300000 */
[----:B------:R-:W-:-:S04]  /*7890*/  MOV R3, 0x0 ;  /* 0x0000000000037802 */ /* 0x000fc80000000f00 */
[----:B------:R-:W-:Y:S05]  /*78a0*/  RET.REL.NODEC R2 `(_ZN7cutlass13device_kernelINS_4gemm6kernel13GemmUniversalIN4cute5tupleIJiiiiEEENS1_10collective13CollectiveMmaINS1_35MainloopSm100TmaUmmaWarpSpecializedILi3ELi2ELi4ENS5_IJNS4_1CILi2EEENSA_ILi1EEESC_EEEEENS5_IJNSA_ILi256EEENSA_ILi64EEENSA_ILi32EEEEEENS_12float_e5m2_tENS5_IJlSC_lEEESJ_SK_NS4_8TiledMMAINS4_8MMA_AtomIJNS4_10MMA_TraitsINS4_25SM100_MMA_F8F6F4_2x1SM_SSEJSJ_SJ_fSF_SG_NS4_17integral_constantINS4_4UMMA5MajorELSR_0EEESS_NSP_INSQ_7ScaleInELST_0EEESU_EEEEEENS4_6LayoutINS5_IJSC_SC_SC_EEENS5_IJNSA_ILi0EEESZ_SZ_EEEEENS5_IJNS4_10UnderscoreES12_S12_EEEEENS4_18SM100_TMA_2SM_LOADENS4_14ComposedLayoutINS4_7SwizzleILi1ELi4ELi3EEENS4_18smem_ptr_flag_bitsILi8EEENSX_INS5_IJNSA_ILi8EEESH_EEENS5_IJSH_SC_EEEEEEEvNS4_8identityES15_S1F_vS1G_EENS_8epilogue10collective18CollectiveEpilogueINS1I_23Sm100TmaWarpSpecializedILi1ELi1ELi64ELb0ELb0EEEJNS5_IJNSA_ILi128EEESG_SH_EEENS5_IJNSX_IS1N_SC_EENSX_ISG_SC_EEEEESJ_SK_SJ_SK_NS1I_6fusion15FusionCallbacksIS1M_NS1S_17LinearCombinationISJ_fSJ_fLNS_15FloatRoundStyleE2EEES1O_S1R_JEEENS4_5SM1004TMEM4LOAD26SM100_TMEM_LOAD_32dp32b64xENS4_13SM90_TMA_LOADENS16_INS17_ILi2ELi4ELi3EEES1A_NSX_INS5_IJS1B_SG_EEENS5_IJSG_SC_EEEEEEENS4_39AutoVectorizingCopyWithAssumedAlignmentILi128EEENS4_14SM90_TMA_STOREES27_S29_S29_EEEvvEEEEvNT_6ParamsE) ;  /* 0xffffff8402d47950 */ /* 0x000fea0003c3ffff */
        .weak           $__internal_2_$__cuda_sm10x_tcgen05_guardrail_trap_unallocated_columns_being_dealloced
        .type           $__internal_2_$__cuda_sm10x_tcgen05_guardrail_trap_unallocated_columns_being_dealloced,@function
        .size           $__internal_2_$__cuda_sm10x_tcgen05_guardrail_trap_unallocated_columns_being_dealloced,(.L_x_146 - $__internal_2_$__cuda_sm10x_tcgen05_guardrail_trap_unallocated_columns_being_dealloced)
$__internal_2_$__cuda_sm10x_tcgen05_guardrail_trap_unallocated_columns_being_dealloced:
[----:B------:R-:W-:Y:S05]  /*78b0*/  BPT.TRAP 0x1 ;  /* 0x000000040000795c */ /* 0x000fea0000300000 */
[----:B------:R-:W-:-:S04]  /*78c0*/  HFMA2 R3, -RZ, RZ, 0, 0 ;  /* 0x00000000ff037431 */ /* 0x000fc800000001ff */
[----:B------:R-:W-:Y:S05]  /*78d0*/  RET.REL.NODEC R2 `(_ZN7cutlass13device_kernelINS_4gemm6kernel13GemmUniversalIN4cute5tupleIJiiiiEEENS1_10collective13CollectiveMmaINS1_35MainloopSm100TmaUmmaWarpSpecializedILi3ELi2ELi4ENS5_IJNS4_1CILi2EEENSA_ILi1EEESC_EEEEENS5_IJNSA_ILi256EEENSA_ILi64EEENSA_ILi32EEEEEENS_12float_e5m2_tENS5_IJlSC_lEEESJ_SK_NS4_8TiledMMAINS4_8MMA_AtomIJNS4_10MMA_TraitsINS4_25SM100_MMA_F8F6F4_2x1SM_SSEJSJ_SJ_fSF_SG_NS4_17integral_constantINS4_4UMMA5MajorELSR_0EEESS_NSP_INSQ_7ScaleInELST_0EEESU_EEEEEENS4_6LayoutINS5_IJSC_SC_SC_EEENS5_IJNSA_ILi0EEESZ_SZ_EEEEENS5_IJNS4_10UnderscoreES12_S12_EEEEENS4_18SM100_TMA_2SM_LOADENS4_14ComposedLayoutINS4_7SwizzleILi1ELi4ELi3EEENS4_18smem_ptr_flag_bitsILi8EEENSX_INS5_IJNSA_ILi8EEESH_EEENS5_IJSH_SC_EEEEEEEvNS4_8identityES15_S1F_vS1G_EENS_8epilogue10collective18CollectiveEpilogueINS1I_23Sm100TmaWarpSpecializedILi1ELi1ELi64ELb0ELb0EEEJNS5_IJNSA_ILi128EEESG_SH_EEENS5_IJNSX_IS1N_SC_EENSX_ISG_SC_EEEEESJ_SK_SJ_SK_NS1I_6fusion15FusionCallbacksIS1M_NS1S_17LinearCombinationISJ_fSJ_fLNS_15FloatRoundStyleE2EEES1O_S1R_JEEENS4_5SM1004TMEM4LOAD26SM100_TMEM_LOAD_32dp32b64xENS4_13SM90_TMA_LOADENS16_INS17_ILi2ELi4ELi3EEES1A_NSX_INS5_IJS1B_SG_EEENS5_IJSG_SC_EEEEEEENS4_39AutoVectorizingCopyWithAssumedAlignmentILi128EEENS4_14SM90_TMA_STOREES27_S29_S29_EEEvvEEEEvNT_6ParamsE) ;  /* 0xffffff8402c87950 */ /* 0x000fea0003c3ffff */
.L_x_145:
[----:B------:R-:W-:-:S00]  /*78e0*/  BRA `(.L_x_145) ;  /* 0xfffffffc00fc7947 */ /* 0x000fc0000383ffff */
[----:B------:R-:W-:-:S00]  /*78f0*/  NOP ;  /* 0x0000000000007918 */ /* 0x000fc00000000000 */
        /* <DEDUP_REMOVED lines=8> */
.L_x_146:


//--------------------- .nv.global.init           --------------------------
	.section	.nv.global.init,"aw",@progbits
.nv.global.init:
	.type		$str$27,@object
	.size		$str$27,($str$28 - $str$27)
$str$27:
        /*0000*/ 	.byte	0x28, 0x61, 0x64, 0x64, 0x72, 0x65, 0x73, 0x73, 0x20, 0x26, 0x20, 0x6d, 0x61, 0x73, 0x6b, 0x29
        /*0010*/ 	.byte	0x20, 0x3d, 0x3d, 0x20, 0x30, 0x00
	.type		$str$28,@object
	.size		$str$28,($str$26 - $str$28)
$str$28:
        /*0016*/ 	.byte	0x2f, 0x74, 0x6d, 0x70, 0x2f, 0x63, 0x75, 0x74, 0x6c, 0x61, 0x73, 0x73, 0x5f, 0x73, 0x77, 0x65
        /*0026*/ 	.byte	0x65, 0x70, 0x5f, 0x73, 0x72, 0x63, 0x2f, 0x69, 0x6e, 0x63, 0x6c, 0x75, 0x64, 0x65, 0x2f, 0x63
        /*0036*/ 	.byte	0x75, 0x74, 0x65, 0x2f, 0x70, 0x6f, 0x69, 0x6e, 0x74, 0x65, 0x72, 0x5f, 0x66, 0x6c, 0x61, 0x67
        /*0046*/ 	.byte	0x67, 0x65, 0x64, 0x2e, 0x68, 0x70, 0x70, 0x00
	.type		$str$26,@object
	.size		$str$26,($str$25 - $str$26)
$str$26:
        /*004e*/ 	.byte	0x2f, 0x74, 0x6d, 0x70, 0x2f, 0x63, 0x75, 0x74, 0x6c, 0x61, 0x73, 0x73, 0x5f, 0x73, 0x77, 0x65
        /*005e*/ 	.byte	0x65, 0x70, 0x5f, 0x73, 0x72, 0x63, 0x2f, 0x69, 0x6e, 0x63, 0x6c, 0x75, 0x64, 0x65, 0x2f, 0x63
        /*006e*/ 	.byte	0x75, 0x74, 0x65, 0x2f, 0x61, 0x74, 0x6f, 0x6d, 0x2f, 0x63, 0x6f, 0x70, 0x79, 0x5f, 0x74, 0x72
        /*007e*/ 	.byte	0x61, 0x69, 0x74, 0x73, 0x5f, 0x73, 0x6d, 0x31, 0x30, 0x30, 0x2e, 0x68, 0x70, 0x70, 0x00
	.type		$str$25,@object
	.size		$str$25,(__unnamed_1 - $str$25)
$str$25:
        /*008d*/ 	.byte	0x28, 0x28, 0x75, 0x69, 0x6e, 0x74, 0x33, 0x32, 0x5f, 0x74, 0x28, 0x74, 0x68, 0x72, 0x65, 0x61
        /*009d*/ 	.byte	0x64, 0x49, 0x64, 0x78, 0x2e, 0x78, 0x29, 0x20, 0x2f, 0x20, 0x33, 0x32, 0x29, 0x20, 0x25, 0x20
        /*00ad*/ 	.byte	0x34, 0x29, 0x20, 0x3d, 0x3d, 0x20, 0x28, 0x28, 0x28, 0x74, 0x6d, 0x65, 0x6d, 0x5f, 0x61, 0x64
        /*00bd*/ 	.byte	0x64, 0x72, 0x20, 0x3e, 0x3e, 0x20, 0x31, 0x36, 0x29, 0x20, 0x2f, 0x20, 0x33, 0x32, 0x29, 0x20
        /*00cd*/ 	.byte	0x25, 0x20, 0x34, 0x29, 0x00
	.type		__unnamed_1,@object
	.size		__unnamed_1,(__unnamed_2 - __unnamed_1)
__unnamed_1:
        /*00d2*/ 	.byte	0x61, 0x75, 0x74, 0x6f, 0x20, 0x63, 0x75, 0x74, 0x65, 0x3a, 0x3a, 0x61, 0x73, 0x5f, 0x70, 0x6f
        /* <DEDUP_REMOVED lines=24> */
        /*0262*/ 	.byte	0x43, 0x3c, 0x38, 0x31, 0x39, 0x32, 0x3e, 0x3e, 0x3e, 0x3e, 0x5d, 0x00
	.type		__unnamed_2,@object
	.size		__unnamed_2,(.L_2 - __unnamed_2)
__unnamed_2:
        /* <DEDUP_REMOVED lines=42> */
        /*050e*/ 	.byte	0x3e, 0x3e, 0x3e, 0x3e, 0x5d, 0x00
.L_2:


//--------------------- .nv.shared._ZN7cutlass13device_kernelINS_4gemm6kernel13GemmUniversalIN4cute5tupleIJiiiiEEENS1_10collective13CollectiveMmaINS1_35MainloopSm100TmaUmmaWarpSpecializedILi3ELi2ELi4ENS5_IJNS4_1CILi2EEENSA_ILi1EEESC_EEEEENS5_IJNSA_ILi256EEENSA_ILi64EEENSA_ILi32EEEEEENS_12float_e5m2_tENS5_IJlSC_lEEESJ_SK_NS4_8TiledMMAINS4_8MMA_AtomIJNS4_10MMA_TraitsINS4_25SM100_MMA_F8F6F4_2x1SM_SSEJSJ_SJ_fSF_SG_NS4_17integral_constantINS4_4UMMA5MajorELSR_0EEESS_NSP_INSQ_7ScaleInELST_0EEESU_EEEEEENS4_6LayoutINS5_IJSC_SC_SC_EEENS5_IJNSA_ILi0EEESZ_SZ_EEEEENS5_IJNS4_10UnderscoreES12_S12_EEEEENS4_18SM100_TMA_2SM_LOADENS4_14ComposedLayoutINS4_7SwizzleILi1ELi4ELi3EEENS4_18smem_ptr_flag_bitsILi8EEENSX_INS5_IJNSA_ILi8EEESH_EEENS5_IJSH_SC_EEEEEEEvNS4_8identityES15_S1F_vS1G_EENS_8epilogue10collective18CollectiveEpilogueINS1I_23Sm100TmaWarpSpecializedILi1ELi1ELi64ELb0ELb0EEEJNS5_IJNSA_ILi128EEESG_SH_EEENS5_IJNSX_IS1N_SC_EENSX_ISG_SC_EEEEESJ_SK_SJ_SK_NS1I_6fusion15FusionCallbacksIS1M_NS1S_17LinearCombinationISJ_fSJ_fLNS_15FloatRoundStyleE2EEES1O_S1R_JEEENS4_5SM1004TMEM4LOAD26SM100_TMEM_LOAD_32dp32b64xENS4_13SM90_TMA_LOADENS16_INS17_ILi2ELi4ELi3EEES1A_NSX_INS5_IJS1B_SG_EEENS5_IJSG_SC_EEEEEEENS4_39AutoVectorizingCopyWithAssumedAlignmentILi128EEENS4_14SM90_TMA_STOREES27_S29_S29_EEEvvEEEEvNT_6ParamsE --------------------------
	.section	.nv.shared._ZN7cutlass13device_kernelINS_4gemm6kernel13GemmUniversalIN4cute5tupleIJiiiiEEENS1_10collective13CollectiveMmaINS1_35MainloopSm100TmaUmmaWarpSpecializedILi3ELi2ELi4ENS5_IJNS4_1CILi2EEENSA_ILi1EEESC_EEEEENS5_IJNSA_ILi256EEENSA_ILi64EEENSA_ILi32EEEEEENS_12float_e5m2_tENS5_IJlSC_lEEESJ_SK_NS4_8TiledMMAINS4_8MMA_AtomIJNS4_10MMA_TraitsINS4_25SM100_MMA_F8F6F4_2x1SM_SSEJSJ_SJ_fSF_SG_NS4_17integral_constantINS4_4UMMA5MajorELSR_0EEESS_NSP_INSQ_7ScaleInELST_0EEESU_EEEEEENS4_6LayoutINS5_IJSC_SC_SC_EEENS5_IJNSA_ILi0EEESZ_SZ_EEEEENS5_IJNS4_10UnderscoreES12_S12_EEEEENS4_18SM100_TMA_2SM_LOADENS4_14ComposedLayoutINS4_7SwizzleILi1ELi4ELi3EEENS4_18smem_ptr_flag_bitsILi8EEENSX_INS5_IJNSA_ILi8EEESH_EEENS5_IJSH_SC_EEEEEEEvNS4_8identityES15_S1F_vS1G_EENS_8epilogue10collective18CollectiveEpilogueINS1I_23Sm100TmaWarpSpecializedILi1ELi1ELi64ELb0ELb0EEEJNS5_IJNSA_ILi128EEESG_SH_EEENS5_IJNSX_IS1N_SC_EENSX_ISG_SC_EEEEESJ_SK_SJ_SK_NS1I_6fusion15FusionCallbacksIS1M_NS1S_17LinearCombinationISJ_fSJ_fLNS_15FloatRoundStyleE2EEES1O_S1R_JEEENS4_5SM1004TMEM4LOAD26SM100_TMEM_LOAD_32dp32b64xENS4_13SM90_TMA_LOADENS16_INS17_ILi2ELi4ELi3EEES1A_NSX_INS5_IJS1B_SG_EEENS5_IJSG_SC_EEEEEEENS4_39AutoVectorizingCopyWithAssumedAlignmentILi128EEENS4_14SM90_TMA_STOREES27_S29_S29_EEEvvEEEEvNT_6ParamsE,"aw",@nobits
	.sectionflags	@""
	.align	16
	.zero		1024


//--------------------- .nv.shared.reserved.0     --------------------------
	.section	.nv.shared.reserved.0,"aw",@nobits
	.weak		__nv_reservedSMEM_offset_0_alias
	.size		__nv_reservedSMEM_offset_0_alias, 0, 64
	.other		__nv_reservedSMEM_offset_0_alias,@"STO_CUDA_RESERVED_SHARED STV_DEFAULT"
__nv_reservedSMEM_offset_0_alias:
	.zero		0
.nv.shared.reserved.0:
	.zero		64
	.weak		__nv_reservedSMEM_tcgen05_partition
	.type		__nv_reservedSMEM_tcgen05_partition,@object
	.size		__nv_reservedSMEM_tcgen05_partition,(.L_0 - __nv_reservedSMEM_tcgen05_partition)
__nv_reservedSMEM_tcgen05_partition:
	.zero		32
.L_0:


//--------------------- .nv.global                --------------------------
	.section	.nv.global,"aw",@nobits
.nv.global:
	.type		_ZN39_INTERNAL_e728a503_4_k_cu_d3be7702_86574cute1_E,@object
	.size		_ZN39_INTERNAL_e728a503_4_k_cu_d3be7702_86574cute1_E,(_ZN39_INTERNAL_e728a503_4_k_cu_d3be7702_86574cuda3std3__45__cpo6cbeginE - _ZN39_INTERNAL_e728a503_4_k_cu_d3be7702_86574cute1_E)
_ZN39_INTERNAL_e728a503_4_k_cu_d3be7702_86574cute1_E:
	.zero		1
	.type		_ZN39_INTERNAL_e728a503_4_k_cu_d3be7702_86574cuda3std3__45__cpo6cbeginE,@object
	.size		_ZN39_INTERNAL_e728a503_4_k_cu_d3be7702_86574cuda3std3__45__cpo6cbeginE,(_ZN39_INTERNAL_e728a503_4_k_cu_d3be7702_86574cuda3std3__48in_placeE - _ZN39_INTERNAL_e728a503_4_k_cu_d3be7702_86574cuda3std3__45__cpo6cbeginE)
_ZN39_INTERNAL_e728a503_4_k_cu_d3be7702_86574cuda3std3__45__cpo6cbeginE:
	.zero		1
	.type		_ZN39_INTERNAL_e728a503_4_k_cu_d3be7702_86574cuda3std3__48in_placeE,@object
	.size		_ZN39_INTERNAL_e728a503_4_k_cu_d3be7702_86574cuda3std3__48in_placeE,(_ZN39_INTERNAL_e728a503_4_k_cu_d3be7702_86574cuda3std6ranges3__45__cpo9iter_moveE - _ZN39_INTERNAL_e728a503_4_k_cu_d3be7702_86574cuda3std3__48in_placeE)
_ZN39_INTERNAL_e728a503_4_k_cu_d3be7702_86574cuda3std3__48in_placeE:
	.zero		1
	.type		_ZN39_INTERNAL_e728a503_4_k_cu_d3be7702_86574cuda3std6ranges3__45__cpo9iter_moveE,@object
	.size		_ZN39_INTERNAL_e728a503_4_k_cu_d3be7702_86574cuda3std6ranges3__45__cpo9iter_moveE,(_ZN39_INTERNAL_e728a503_4_k_cu_d3be7702_86574cuda3std3__45__cpo5beginE - _ZN39_INTERNAL_e728a503_4_k_cu_d3be7702_86574cuda3std6ranges3__45__cpo9iter_moveE)
_ZN39_INTERNAL_e728a503_4_k_cu_d3be7702_86574cuda3std6ranges3__45__cpo9iter_moveE:
	.zero		1
	.type		_ZN39_INTERNAL_e728a503_4_k_cu_d3be7702_86574cuda3std3__45__cpo5beginE,@object
	.size		_ZN39_INTERNAL_e728a503_4_k_cu_d3be7702_86574cuda3std3__45__cpo5beginE,(_ZN39_INTERNAL_e728a503_4_k_cu_d3be7702_86574cuda3std3__441_GLOBAL__N__e728a503_4_k_cu_d3be7702_86576ignoreE - _ZN39_INTERNAL_e728a503_4_k_cu_d3be7702_86574cuda3std3__45__cpo5beginE)
_ZN39_INTERNAL_e728a503_4_k_cu_d3be7702_86574cuda3std3__45__cpo5beginE:
	.zero		1
	.type		_ZN39_INTERNAL_e728a503_4_k_cu_d3be7702_86574cuda3std3__441_GLOBAL__N__e728a503_4_k_cu_d3be7702_86576ignoreE,@object
	.size		_ZN39_INTERNAL_e728a503_4_k_cu_d3be7702_86574cuda3std3__441_GLOBAL__N__e728a503_4_k_cu_d3be7702_86576ignoreE,(_ZN39_INTERNAL_e728a503_4_k_cu_d3be7702_86574cute7productE - _ZN39_INTERNAL_e728a503_4_k_cu_d3be7702_86574cuda3std3__441_GLOBAL__N__e728a503_4_k_cu_d3be7702_86576ignoreE)
_ZN39_INTERNAL_e728a503_4_k_cu_d3be7702_86574cuda3std3__441_GLOBAL__N__e728a503_4_k_cu_d3be7702_86576ignoreE:
	.zero		1
	.type		_ZN39_INTERNAL_e728a503_4_k_cu_d3be7702_86574cute7productE,@object
	.size		_ZN39_INTERNAL_e728a503_4_k_cu_d3be7702_86574cute7productE,(_ZN39_INTERNAL_e728a503_4_k_cu_d3be7702_86574cuda3std3__45__cpo3endE - _ZN39_INTERNAL_e728a503_4_k_cu_d3be7702_86574cute7productE)
_ZN39_INTERNAL_e728a503_4_k_cu_d3be7702_86574cute7productE:
	.zero		1
	.type		_ZN39_INTERNAL_e728a503_4_k_cu_d3be7702_86574cuda3std3__45__cpo3endE,@object
	.size		_ZN39_INTERNAL_e728a503_4_k_cu_d3be7702_86574cuda3std3__45__cpo3endE,(_ZN39_INTERNAL_e728a503_4_k_cu_d3be7702_86574cuda3std3__419piecewise_constructE - _ZN39_INTERNAL_e728a503_4_k_cu_d3be7702_86574cuda3std3__45__cpo3endE)
_ZN39_INTERNAL_e728a503_4_k_cu_d3be7702_86574cuda3std3__45__cpo3endE:
	.zero		1
	.type		_ZN39_INTERNAL_e728a503_4_k_cu_d3be7702_86574cuda3std3__419piecewise_constructE,@object
	.size		_ZN39_INTERNAL_e728a503_4_k_cu_d3be7702_86574cuda3std3__419piecewise_constructE,(_ZN39_INTERNAL_e728a503_4_k_cu_d3be7702_86574cuda3std3__45__cpo4cendE - _ZN39_INTERNAL_e728a503_4_k_cu_d3be7702_86574cuda3std3__419piecewise_constructE)
_ZN39_INTERNAL_e728a503_4_k_cu_d3be7702_86574cuda3std3__419piecewise_constructE:
	.zero		1
	.type		_ZN39_INTERNAL_e728a503_4_k_cu_d3be7702_86574cuda3std3__45__cpo4cendE,@object
	.size		_ZN39_INTERNAL_e728a503_4_k_cu_d3be7702_86574cuda3std3__45__cpo4cendE,(_ZN39_INTERNAL_e728a503_4_k_cu_d3be7702_86574cuda3std6ranges3__45__cpo4swapE - _ZN39_INTERNAL_e728a503_4_k_cu_d3be7702_86574cuda3std3__45__cpo4cendE)
_ZN39_INTERNAL_e728a503_4_k_cu_d3be7702_86574cuda3std3__45__cpo4cendE:
	.zero		1
	.type		_ZN39_INTERNAL_e728a503_4_k_cu_d3be7702_86574cuda3std6ranges3__45__cpo4swapE,@object
	.size		_ZN39_INTERNAL_e728a503_4_k_cu_d3be7702_86574cuda3std6ranges3__45__cpo4swapE,(.L_10 - _ZN39_INTERNAL_e728a503_4_k_cu_d3be7702_86574cuda3std6ranges3__45__cpo4swapE)
_ZN39_INTERNAL_e728a503_4_k_cu_d3be7702_86574cuda3std6ranges3__45__cpo4swapE:
	.zero		1
.L_10:


//--------------------- .nv.constant0._ZN7cutlass13device_kernelINS_4gemm6kernel13GemmUniversalIN4cute5tupleIJiiiiEEENS1_10collective13CollectiveMmaINS1_35MainloopSm100TmaUmmaWarpSpecializedILi3ELi2ELi4ENS5_IJNS4_1CILi2EEENSA_ILi1EEESC_EEEEENS5_IJNSA_ILi256EEENSA_ILi64EEENSA_ILi32EEEEEENS_12float_e5m2_tENS5_IJlSC_lEEESJ_SK_NS4_8TiledMMAINS4_8MMA_AtomIJNS4_10MMA_TraitsINS4_25SM100_MMA_F8F6F4_2x1SM_SSEJSJ_SJ_fSF_SG_NS4_17integral_constantINS4_4UMMA5MajorELSR_0EEESS_NSP_INSQ_7ScaleInELST_0EEESU_EEEEEENS4_6LayoutINS5_IJSC_SC_SC_EEENS5_IJNSA_ILi0EEESZ_SZ_EEEEENS5_IJNS4_10UnderscoreES12_S12_EEEEENS4_18SM100_TMA_2SM_LOADENS4_14ComposedLayoutINS4_7SwizzleILi1ELi4ELi3EEENS4_18smem_ptr_flag_bitsILi8EEENSX_INS5_IJNSA_ILi8EEESH_EEENS5_IJSH_SC_EEEEEEEvNS4_8identityES15_S1F_vS1G_EENS_8epilogue10collective18CollectiveEpilogueINS1I_23Sm100TmaWarpSpecializedILi1ELi1ELi64ELb0ELb0EEEJNS5_IJNSA_ILi128EEESG_SH_EEENS5_IJNSX_IS1N_SC_EENSX_ISG_SC_EEEEESJ_SK_SJ_SK_NS1I_6fusion15FusionCallbacksIS1M_NS1S_17LinearCombinationISJ_fSJ_fLNS_15FloatRoundStyleE2EEES1O_S1R_JEEENS4_5SM1004TMEM4LOAD26SM100_TMEM_LOAD_32dp32b64xENS4_13SM90_TMA_LOADENS16_INS17_ILi2ELi4ELi3EEES1A_NSX_INS5_IJS1B_SG_EEENS5_IJSG_SC_EEEEEEENS4_39AutoVectorizingCopyWithAssumedAlignmentILi128EEENS4_14SM90_TMA_STOREES27_S29_S29_EEEvvEEEEvNT_6ParamsE --------------------------
	.section	.nv.constant0._ZN7cutlass13device_kernelINS_4gemm6kernel13GemmUniversalIN4cute5tupleIJiiiiEEENS1_10collective13CollectiveMmaINS1_35MainloopSm100TmaUmmaWarpSpecializedILi3ELi2ELi4ENS5_IJNS4_1CILi2EEENSA_ILi1EEESC_EEEEENS5_IJNSA_ILi256EEENSA_ILi64EEENSA_ILi32EEEEEENS_12float_e5m2_tENS5_IJlSC_lEEESJ_SK_NS4_8TiledMMAINS4_8MMA_AtomIJNS4_10MMA_TraitsINS4_25SM100_MMA_F8F6F4_2x1SM_SSEJSJ_SJ_fSF_SG_NS4_17integral_constantINS4_4UMMA5MajorELSR_0EEESS_NSP_INSQ_7ScaleInELST_0EEESU_EEEEEENS4_6LayoutINS5_IJSC_SC_SC_EEENS5_IJNSA_ILi0EEESZ_SZ_EEEEENS5_IJNS4_10UnderscoreES12_S12_EEEEENS4_18SM100_TMA_2SM_LOADENS4_14ComposedLayoutINS4_7SwizzleILi1ELi4ELi3EEENS4_18smem_ptr_flag_bitsILi8EEENSX_INS5_IJNSA_ILi8EEESH_EEENS5_IJSH_SC_EEEEEEEvNS4_8identityES15_S1F_vS1G_EENS_8epilogue10collective18CollectiveEpilogueINS1I_23Sm100TmaWarpSpecializedILi1ELi1ELi64ELb0ELb0EEEJNS5_IJNSA_ILi128EEESG_SH_EEENS5_IJNSX_IS1N_SC_EENSX_ISG_SC_EEEEESJ_SK_SJ_SK_NS1I_6fusion15FusionCallbacksIS1M_NS1S_17LinearCombinationISJ_fSJ_fLNS_15FloatRoundStyleE2EEES1O_S1R_JEEENS4_5SM1004TMEM4LOAD26SM100_TMEM_LOAD_32dp32b64xENS4_13SM90_TMA_LOADENS16_INS17_ILi2ELi4ELi3EEES1A_NSX_INS5_IJS1B_SG_EEENS5_IJSG_SC_EEEEEEENS4_39AutoVectorizingCopyWithAssumedAlignmentILi128EEENS4_14SM90_TMA_STOREES27_S29_S29_EEEvvEEEEvNT_6ParamsE,"a",@progbits
	.sectionflags	@""
	.align	4
.nv.constant0._ZN7cutlass13device_kernelINS_4gemm6kernel13GemmUniversalIN4cute5tupleIJiiiiEEENS1_10collective13CollectiveMmaINS1_35MainloopSm100TmaUmmaWarpSpecializedILi3ELi2ELi4ENS5_IJNS4_1CILi2EEENSA_ILi1EEESC_EEEEENS5_IJNSA_ILi256EEENSA_ILi64EEENSA_ILi32EEEEEENS_12float_e5m2_tENS5_IJlSC_lEEESJ_SK_NS4_8TiledMMAINS4_8MMA_AtomIJNS4_10MMA_TraitsINS4_25SM100_MMA_F8F6F4_2x1SM_SSEJSJ_SJ_fSF_SG_NS4_17integral_constantINS4_4UMMA5MajorELSR_0EEESS_NSP_INSQ_7ScaleInELST_0EEESU_EEEEEENS4_6LayoutINS5_IJSC_SC_SC_EEENS5_IJNSA_ILi0EEESZ_SZ_EEEEENS5_IJNS4_10UnderscoreES12_S12_EEEEENS4_18SM100_TMA_2SM_LOADENS4_14ComposedLayoutINS4_7SwizzleILi1ELi4ELi3EEENS4_18smem_ptr_flag_bitsILi8EEENSX_INS5_IJNSA_ILi8EEESH_EEENS5_IJSH_SC_EEEEEEEvNS4_8identityES15_S1F_vS1G_EENS_8epilogue10collective18CollectiveEpilogueINS1I_23Sm100TmaWarpSpecializedILi1ELi1ELi64ELb0ELb0EEEJNS5_IJNSA_ILi128EEESG_SH_EEENS5_IJNSX_IS1N_SC_EENSX_ISG_SC_EEEEESJ_SK_SJ_SK_NS1I_6fusion15FusionCallbacksIS1M_NS1S_17LinearCombinationISJ_fSJ_fLNS_15FloatRoundStyleE2EEES1O_S1R_JEEENS4_5SM1004TMEM4LOAD26SM100_TMEM_LOAD_32dp32b64xENS4_13SM90_TMA_LOADENS16_INS17_ILi2ELi4ELi3EEES1A_NSX_INS5_IJS1B_SG_EEENS5_IJSG_SC_EEEEEEENS4_39AutoVectorizingCopyWithAssumedAlignmentILi128EEENS4_14SM90_TMA_STOREES27_S29_S29_EEEvvEEEEvNT_6ParamsE:
	.zero		2944


//--------------------- SYMBOLS --------------------------

	.type		.nv.reservedSmem.offset0,@object
	.size		.nv.reservedSmem.offset0,0x4
	.type		.nv.reservedSmem.cap,@object
	.size		.nv.reservedSmem.cap,0x4
	.type		__assertfail,@function
